	.target	sm_100a

	.elftype	@"ET_EXEC"


//--------------------- .note.nv.tkinfo           --------------------------
	.section	.note.nv.tkinfo,"",@"SHT_NOTE"
	.sectionflags	@"SHF_NOTE_NV_TKINFO"
	.tkinfo
        /*0018*/ 	.word	0x00000002
        /*0030*/ 	.string	""
        /*0030*/ 	.string	"ptxas"
        /*0030*/ 	.string	"Cuda compilation tools, release 13.0, V13.0.88"
        /*0030*/ 	.string	"Build cuda_13.0.r13.0/compiler.36424714_0"
        /*0030*/ 	.string	"-arch sm_100a -m 64 "



//--------------------- .note.nv.cuinfo           --------------------------
	.section	.note.nv.cuinfo,"",@"SHT_NOTE"
	.sectionflags	@"SHF_NOTE_NV_CUINFO"
        /*0018*/ 	.short	0x0002
        /*001a*/ 	.short	0x0064
        /*001c*/ 	.short	0x0082
	.zero		2


//--------------------- .nv.info                  --------------------------
	.section	.nv.info,"",@"SHT_CUDA_INFO"
	.align	4


	//----- nvinfo : EIATTR_REGCOUNT
	.align		4
        /*0000*/ 	.byte	0x04, 0x2f
        /*0002*/ 	.short	(.L_20 - .L_19)
	.align		4
.L_19:
        /*0004*/ 	.word	index@(_ZN7cutlass13device_kernelINS_4gemm6kernel13GemmUniversalIN4cute5tupleIJiiiiEEENS1_10collective13CollectiveMmaINS1_35MainloopSm100TmaUmmaWarpSpecializedILi20ELi2ELi4ENS5_IJNS4_1CILi1EEESB_SB_EEEEENS5_IJNSA_ILi64EEENSA_ILi256EEENSA_ILi32EEEEEEaNS5_IJlSB_lEEEaSI_NS4_8TiledMMAINS4_8MMA_AtomIJNS4_15SM100_MMA_S8_SSIaaiLi64ELi256ELNS4_4UMMA5MajorE0ELSN_0ELNSM_8SaturateE0EEEEEENS4_6LayoutISC_NS5_IJNSA_ILi0EEESS_SS_EEEEENS5_IJNS4_10UnderscoreESV_SV_EEEEENS4_13SM90_TMA_LOADENS4_14ComposedLayoutINS4_7SwizzleILi1ELi4ELi3EEENS4_18smem_ptr_flag_bitsILi8EEENSR_INS5_IJNSA_ILi8EEESG_EEENS5_IJSG_SB_EEEEEEEvNS4_8identityESY_S18_vS19_EENS_8epilogue10collective18CollectiveEpilogueINS1B_23Sm100TmaWarpSpecializedILi4ELi2ELi32ELb0ELb0EEEJSH_NS5_IJNSR_ISE_SB_EES1G_EEEaSI_aSI_NS1B_6fusion15FusionCallbacksIS1F_NS1I_17LinearCombinationIaiaiLNS_15FloatRoundStyleE2EEESH_S1H_JEEENS4_5SM1004TMEM4LOAD26SM100_TMEM_LOAD_16dp32b32xESY_NSZ_INS10_ILi2ELi4ELi3EEES13_NSR_INS5_IJS14_SE_EEENS5_IJSE_SB_EEEEEEENS4_39AutoVectorizingCopyWithAssumedAlignmentILi128EEENS4_14SM90_TMA_STOREES1W_S1Y_S1Y_EEEvvEEEEvNT_6ParamsE)
        /*0008*/ 	.word	0x0000007a


	//----- nvinfo : EIATTR_FRAME_SIZE
	.align		4
.L_20:
        /*000c*/ 	.byte	0x04, 0x11
        /*000e*/ 	.short	(.L_22 - .L_21)
	.align		4
.L_21:
        /*0010*/ 	.word	index@($__internal_2_$__cuda_sm10x_tcgen05_guardrail_trap_unallocated_columns_being_dealloced)
        /*0014*/ 	.word	0x00000000


	//----- nvinfo : EIATTR_FRAME_SIZE
	.align		4
.L_22:
        /*0018*/ 	.byte	0x04, 0x11
        /*001a*/ 	.short	(.L_24 - .L_23)
	.align		4
.L_23:
        /*001c*/ 	.word	index@($__internal_1_$__cuda_sm10x_tcgen05_guardrail_trap_phase_invalid_during_alloc)
        /*0020*/ 	.word	0x00000000


	//----- nvinfo : EIATTR_FRAME_SIZE
	.align		4
.L_24:
        /*0024*/ 	.byte	0x04, 0x11
        /*0026*/ 	.short	(.L_26 - .L_25)
	.align		4
.L_25:
        /*0028*/ 	.word	index@($__internal_0_$__cuda_sm10x_tcgen05_guardrail_trap_col_being_dealloced_not_returned_by_alloc)
        /*002c*/ 	.word	0x00000000


	//----- nvinfo : EIATTR_FRAME_SIZE
	.align		4
.L_26:
        /*0030*/ 	.byte	0x04, 0x11
        /*0032*/ 	.short	(.L_28 - .L_27)
	.align		4
.L_27:
        /*0034*/ 	.word	index@(_ZN7cutlass13device_kernelINS_4gemm6kernel13GemmUniversalIN4cute5tupleIJiiiiEEENS1_10collective13CollectiveMmaINS1_35MainloopSm100TmaUmmaWarpSpecializedILi20ELi2ELi4ENS5_IJNS4_1CILi1EEESB_SB_EEEEENS5_IJNSA_ILi64EEENSA_ILi256EEENSA_ILi32EEEEEEaNS5_IJlSB_lEEEaSI_NS4_8TiledMMAINS4_8MMA_AtomIJNS4_15SM100_MMA_S8_SSIaaiLi64ELi256ELNS4_4UMMA5MajorE0ELSN_0ELNSM_8SaturateE0EEEEEENS4_6LayoutISC_NS5_IJNSA_ILi0EEESS_SS_EEEEENS5_IJNS4_10UnderscoreESV_SV_EEEEENS4_13SM90_TMA_LOADENS4_14ComposedLayoutINS4_7SwizzleILi1ELi4ELi3EEENS4_18smem_ptr_flag_bitsILi8EEENSR_INS5_IJNSA_ILi8EEESG_EEENS5_IJSG_SB_EEEEEEEvNS4_8identityESY_S18_vS19_EENS_8epilogue10collective18CollectiveEpilogueINS1B_23Sm100TmaWarpSpecializedILi4ELi2ELi32ELb0ELb0EEEJSH_NS5_IJNSR_ISE_SB_EES1G_EEEaSI_aSI_NS1B_6fusion15FusionCallbacksIS1F_NS1I_17LinearCombinationIaiaiLNS_15FloatRoundStyleE2EEESH_S1H_JEEENS4_5SM1004TMEM4LOAD26SM100_TMEM_LOAD_16dp32b32xESY_NSZ_INS10_ILi2ELi4ELi3EEES13_NSR_INS5_IJS14_SE_EEENS5_IJSE_SB_EEEEEEENS4_39AutoVectorizingCopyWithAssumedAlignmentILi128EEENS4_14SM90_TMA_STOREES1W_S1Y_S1Y_EEEvvEEEEvNT_6ParamsE)
        /*0038*/ 	.word	0x00000000


	//----- nvinfo : EIATTR_MIN_STACK_SIZE
	.align		4
.L_28:
        /*003c*/ 	.byte	0x04, 0x12
        /*003e*/ 	.short	(.L_30 - .L_29)
	.align		4
.L_29:
        /*0040*/ 	.word	index@(_ZN7cutlass13device_kernelINS_4gemm6kernel13GemmUniversalIN4cute5tupleIJiiiiEEENS1_10collective13CollectiveMmaINS1_35MainloopSm100TmaUmmaWarpSpecializedILi20ELi2ELi4ENS5_IJNS4_1CILi1EEESB_SB_EEEEENS5_IJNSA_ILi64EEENSA_ILi256EEENSA_ILi32EEEEEEaNS5_IJlSB_lEEEaSI_NS4_8TiledMMAINS4_8MMA_AtomIJNS4_15SM100_MMA_S8_SSIaaiLi64ELi256ELNS4_4UMMA5MajorE0ELSN_0ELNSM_8SaturateE0EEEEEENS4_6LayoutISC_NS5_IJNSA_ILi0EEESS_SS_EEEEENS5_IJNS4_10UnderscoreESV_SV_EEEEENS4_13SM90_TMA_LOADENS4_14ComposedLayoutINS4_7SwizzleILi1ELi4ELi3EEENS4_18smem_ptr_flag_bitsILi8EEENSR_INS5_IJNSA_ILi8EEESG_EEENS5_IJSG_SB_EEEEEEEvNS4_8identityESY_S18_vS19_EENS_8epilogue10collective18CollectiveEpilogueINS1B_23Sm100TmaWarpSpecializedILi4ELi2ELi32ELb0ELb0EEEJSH_NS5_IJNSR_ISE_SB_EES1G_EEEaSI_aSI_NS1B_6fusion15FusionCallbacksIS1F_NS1I_17LinearCombinationIaiaiLNS_15FloatRoundStyleE2EEESH_S1H_JEEENS4_5SM1004TMEM4LOAD26SM100_TMEM_LOAD_16dp32b32xESY_NSZ_INS10_ILi2ELi4ELi3EEES13_NSR_INS5_IJS14_SE_EEENS5_IJSE_SB_EEEEEEENS4_39AutoVectorizingCopyWithAssumedAlignmentILi128EEENS4_14SM90_TMA_STOREES1W_S1Y_S1Y_EEEvvEEEEvNT_6ParamsE)
        /*0044*/ 	.word	0x00000000
.L_30:


//--------------------- .nv.compat                --------------------------
	.section	.nv.compat,"",@"SHT_CUDA_COMPAT_INFO"
	.align	4
        /*0000*/ 	.byte	0x02, 0x09, 0x01, 0x00, 0x02, 0x02, 0x03, 0x00, 0x02, 0x05, 0x06, 0x00, 0x03, 0x07, 0x01, 0x01
        /*0010*/ 	.byte	0x02, 0x03, 0x01, 0x00, 0x02, 0x06, 0x01, 0x00, 0x04, 0x0b, 0x08, 0x00, 0x01, 0x00, 0x00, 0x00
        /*0020*/ 	.byte	0x00, 0x00, 0x00, 0x00


//--------------------- .nv.info._ZN7cutlass13device_kernelINS_4gemm6kernel13GemmUniversalIN4cute5tupleIJiiiiEEENS1_10collective13CollectiveMmaINS1_35MainloopSm100TmaUmmaWarpSpecializedILi20ELi2ELi4ENS5_IJNS4_1CILi1EEESB_SB_EEEEENS5_IJNSA_ILi64EEENSA_ILi256EEENSA_ILi32EEEEEEaNS5_IJlSB_lEEEaSI_NS4_8TiledMMAINS4_8MMA_AtomIJNS4_15SM100_MMA_S8_SSIaaiLi64ELi256ELNS4_4UMMA5MajorE0ELSN_0ELNSM_8SaturateE0EEEEEENS4_6LayoutISC_NS5_IJNSA_ILi0EEESS_SS_EEEEENS5_IJNS4_10UnderscoreESV_SV_EEEEENS4_13SM90_TMA_LOADENS4_14ComposedLayoutINS4_7SwizzleILi1ELi4ELi3EEENS4_18smem_ptr_flag_bitsILi8EEENSR_INS5_IJNSA_ILi8EEESG_EEENS5_IJSG_SB_EEEEEEEvNS4_8identityESY_S18_vS19_EENS_8epilogue10collective18CollectiveEpilogueINS1B_23Sm100TmaWarpSpecializedILi4ELi2ELi32ELb0ELb0EEEJSH_NS5_IJNSR_ISE_SB_EES1G_EEEaSI_aSI_NS1B_6fusion15FusionCallbacksIS1F_NS1I_17LinearCombinationIaiaiLNS_15FloatRoundStyleE2EEESH_S1H_JEEENS4_5SM1004TMEM4LOAD26SM100_TMEM_LOAD_16dp32b32xESY_NSZ_INS10_ILi2ELi4ELi3EEES13_NSR_INS5_IJS14_SE_EEENS5_IJSE_SB_EEEEEEENS4_39AutoVectorizingCopyWithAssumedAlignmentILi128EEENS4_14SM90_TMA_STOREES1W_S1Y_S1Y_EEEvvEEEEvNT_6ParamsE --------------------------
	.section	.nv.info._ZN7cutlass13device_kernelINS_4gemm6kernel13GemmUniversalIN4cute5tupleIJiiiiEEENS1_10collective13CollectiveMmaINS1_35MainloopSm100TmaUmmaWarpSpecializedILi20ELi2ELi4ENS5_IJNS4_1CILi1EEESB_SB_EEEEENS5_IJNSA_ILi64EEENSA_ILi256EEENSA_ILi32EEEEEEaNS5_IJlSB_lEEEaSI_NS4_8TiledMMAINS4_8MMA_AtomIJNS4_15SM100_MMA_S8_SSIaaiLi64ELi256ELNS4_4UMMA5MajorE0ELSN_0ELNSM_8SaturateE0EEEEEENS4_6LayoutISC_NS5_IJNSA_ILi0EEESS_SS_EEEEENS5_IJNS4_10UnderscoreESV_SV_EEEEENS4_13SM90_TMA_LOADENS4_14ComposedLayoutINS4_7SwizzleILi1ELi4ELi3EEENS4_18smem_ptr_flag_bitsILi8EEENSR_INS5_IJNSA_ILi8EEESG_EEENS5_IJSG_SB_EEEEEEEvNS4_8identityESY_S18_vS19_EENS_8epilogue10collective18CollectiveEpilogueINS1B_23Sm100TmaWarpSpecializedILi4ELi2ELi32ELb0ELb0EEEJSH_NS5_IJNSR_ISE_SB_EES1G_EEEaSI_aSI_NS1B_6fusion15FusionCallbacksIS1F_NS1I_17LinearCombinationIaiaiLNS_15FloatRoundStyleE2EEESH_S1H_JEEENS4_5SM1004TMEM4LOAD26SM100_TMEM_LOAD_16dp32b32xESY_NSZ_INS10_ILi2ELi4ELi3EEES13_NSR_INS5_IJS14_SE_EEENS5_IJSE_SB_EEEEEEENS4_39AutoVectorizingCopyWithAssumedAlignmentILi128EEENS4_14SM90_TMA_STOREES1W_S1Y_S1Y_EEEvvEEEEvNT_6ParamsE,"",@"SHT_CUDA_INFO"
	.sectionflags	@""
	.align	4


	//----- nvinfo : EIATTR_CUDA_API_VERSION
	.align		4
        /*0000*/ 	.byte	0x04, 0x37
        /*0002*/ 	.short	(.L_32 - .L_31)
.L_31:
        /*0004*/ 	.word	0x00000082


	//----- nvinfo : EIATTR_KPARAM_INFO
	.align		4
.L_32:
        /*0008*/ 	.byte	0x04, 0x17
        /*000a*/ 	.short	(.L_34 - .L_33)
.L_33:
        /*000c*/ 	.word	0x00000000
        /*0010*/ 	.short	0x0000
        /*0012*/ 	.short	0x0000
        /*0014*/ 	.byte	0x00, 0xf0, 0x01, 0x20


	//----- nvinfo : EIATTR_AT_ENTRY_FRAGMENTS
	.align		4
.L_34:
        /*0018*/ 	.byte	0x04, 0x4f
        /*001a*/ 	.short	(.L_36 - .L_35)


	//   ....[0]....
.L_35:
        /*001c*/ 	.word	0x00000006


	//----- nvinfo : EIATTR_RESERVED_SMEM_USED
	.align		4
.L_36:
        /*0020*/ 	.byte	0x01, 0x41
	.zero		2


	//----- nvinfo : EIATTR_SPARSE_MMA_MASK
	.align		4
        /*0024*/ 	.byte	0x03, 0x50
        /*0026*/ 	.short	0x0000


	//----- nvinfo : EIATTR_TCGEN05_1CTA_USED
	.align		4
        /*0028*/ 	.byte	0x01, 0x51
	.zero		2


	//----- nvinfo : EIATTR_MAXREG_COUNT
	.align		4
        /*002c*/ 	.byte	0x03, 0x1b
        /*002e*/ 	.short	0x00ff


	//----- nvinfo : EIATTR_NUM_BARRIERS
	.align		4
        /*0030*/ 	.byte	0x02, 0x4c
        /*0032*/ 	.byte	0x07
	.zero		1


	//----- nvinfo : EIATTR_EXTERNS
	.align		4
        /*0034*/ 	.byte	0x04, 0x0f
        /*0036*/ 	.short	(.L_38 - .L_37)


	//   ....[0]....
	.align		4
.L_37:
        /*0038*/ 	.word	index@(__assertfail)


	//----- nvinfo : EIATTR_MERCURY_ISA_VERSION
	.align		4
.L_38:
        /*003c*/ 	.byte	0x03, 0x5f
        /*003e*/ 	.short	0x0101


	//----- nvinfo : EIATTR_INT_WARP_WIDE_INSTR_OFFSETS
	.align		4
        /*0040*/ 	.byte	0x04, 0x31
        /*0042*/ 	.short	(.L_40 - .L_39)


	//   ....[0]....
.L_39:
        /*0044*/ 	.word	0x00002010


	//   ....[1]....
        /*0048*/ 	.word	0x00004270


	//   ....[2]....
        /*004c*/ 	.word	0x00004290


	//   ....[3]....
        /*0050*/ 	.word	0x000042c0


	//   ....[4]....
        /*0054*/ 	.word	0x00004c00


	//   ....[5]....
        /*0058*/ 	.word	0x00004c70


	//   ....[6]....
        /*005c*/ 	.word	0x00004d50


	//   ....[7]....
        /*0060*/ 	.word	0x00004dd0


	//   ....[8]....
        /*0064*/ 	.word	0x00004ee0


	//   ....[9]....
        /*0068*/ 	.word	0x00004f70


	//   ....[10]....
        /*006c*/ 	.word	0x00005150


	//   ....[11]....
        /*0070*/ 	.word	0x000052b0


	//----- nvinfo : EIATTR_COOP_GROUP_MASK_REGIDS
	.align		4
.L_40:
        /*0074*/ 	.byte	0x04, 0x29
        /*0076*/ 	.short	(.L_42 - .L_41)


	//   ....[0]....
.L_41:
        /*0078*/ 	.word	0xffffffff


	//   ....[1]....
        /*007c*/ 	.word	0xffffffff


	//   ....[2]....
        /*0080*/ 	.word	0xffffffff


	//   ....[3]....
        /*0084*/ 	.word	0xffffffff


	//   ....[4]....
        /*0088*/ 	.word	0xffffffff


	//   ....[5]....
        /*008c*/ 	.word	0xffffffff


	//   ....[6]....
        /*0090*/ 	.word	0xffffffff


	//   ....[7]....
        /*0094*/ 	.word	0xffffffff


	//   ....[8]....
        /*0098*/ 	.word	0xffffffff


	//   ....[9]....
        /*009c*/ 	.word	0xffffffff


	//   ....[10]....
        /*00a0*/ 	.word	0xffffffff


	//   ....[11]....
        /*00a4*/ 	.word	0xffffffff


	//   ....[12]....
        /*00a8*/ 	.word	0xffffffff


	//----- nvinfo : EIATTR_COOP_GROUP_INSTR_OFFSETS
	.align		4
.L_42:
        /*00ac*/ 	.byte	0x04, 0x28
        /*00ae*/ 	.short	(.L_44 - .L_43)


	//   ....[0]....
.L_43:
        /*00b0*/ 	.word	0x00000090


	//   ....[1]....
        /*00b4*/ 	.word	0x000004d0


	//   ....[2]....
        /*00b8*/ 	.word	0x00000870


	//   ....[3]....
        /*00bc*/ 	.word	0x00000a10


	//   ....[4]....
        /*00c0*/ 	.word	0x00000b10


	//   ....[5]....
        /*00c4*/ 	.word	0x00000c80


	//   ....[6]....
        /*00c8*/ 	.word	0x00000e20


	//   ....[7]....
        /*00cc*/ 	.word	0x00001ef0


	//   ....[8]....
        /*00d0*/ 	.word	0x000035d0


	//   ....[9]....
        /*00d4*/ 	.word	0x000037e0


	//   ....[10]....
        /*00d8*/ 	.word	0x00003810


	//   ....[11]....
        /*00dc*/ 	.word	0x00004150


	//   ....[12]....
        /*00e0*/ 	.word	0x00004380


	//----- nvinfo : EIATTR_VRC_CTA_INIT_COUNT
	.align		4
.L_44:
        /*00e4*/ 	.byte	0x02, 0x4a
        /*00e6*/ 	.byte	0x80
	.zero		1


	//----- nvinfo : EIATTR_SYSCALL_OFFSETS
	.align		4
        /*00e8*/ 	.byte	0x04, 0x46
        /*00ea*/ 	.short	(.L_46 - .L_45)


	//   ....[0]....
.L_45:
        /*00ec*/ 	.word	0x00005d40


	//   ....[1]....
        /*00f0*/ 	.word	0x00005e80


	//   ....[2]....
        /*00f4*/ 	.word	0x00006680


	//   ....[3]....
        /*00f8*/ 	.word	0x00007430


	//   ....[4]....
        /*00fc*/ 	.word	0x00008170


	//   ....[5]....
        /*0100*/ 	.word	0x00008ee0


	//----- nvinfo : EIATTR_MBARRIER_INSTR_OFFSETS
	.align		4
.L_46:
        /*0104*/ 	.byte	0x04, 0x39
        /*0106*/ 	.short	(.L_48 - .L_47)


	//   ....[0]....
.L_47:
        /*0108*/ 	.word	0x000005d0
        /*010c*/ 	.word	0x000000ff
        /*0110*/ 	.word	0x00000000
        /*0114*/ 	.short	0x0100
        /*0116*/ 	.byte	0x05
	.zero		1


	//   ....[1]....
        /*0118*/ 	.word	0x000005e0
        /*011c*/ 	.word	0x000000ff
        /*0120*/ 	.word	0x000000a0
        /*0124*/ 	.short	0x0100
        /*0126*/ 	.byte	0x05
	.zero		1


	//   ....[2]....
        /*0128*/ 	.word	0x000005f0
        /*012c*/ 	.word	0x000000ff
        /*0130*/ 	.word	0x00000008
        /*0134*/ 	.short	0x0100
        /*0136*/ 	.byte	0x05
	.zero		1


	//   ....[3]....
        /*0138*/ 	.word	0x00000600
        /*013c*/ 	.word	0x000000ff
        /*0140*/ 	.word	0x000000a8
        /*0144*/ 	.short	0x0100
        /*0146*/ 	.byte	0x05
	.zero		1


	//   ....[4]....
        /*0148*/ 	.word	0x00000610
        /*014c*/ 	.word	0x000000ff
        /*0150*/ 	.word	0x00000010
        /*0154*/ 	.short	0x0100
        /*0156*/ 	.byte	0x05
	.zero		1


	//   ....[5]....
        /*0158*/ 	.word	0x00000620
        /*015c*/ 	.word	0x000000ff
        /*0160*/ 	.word	0x000000b0
        /*0164*/ 	.short	0x0100
        /*0166*/ 	.byte	0x05
	.zero		1


	//   ....[6]....
        /*0168*/ 	.word	0x00000630
        /*016c*/ 	.word	0x000000ff
        /*0170*/ 	.word	0x00000018
        /*0174*/ 	.short	0x0100
        /*0176*/ 	.byte	0x05
	.zero		1


	//   ....[7]....
        /*0178*/ 	.word	0x00000640
        /*017c*/ 	.word	0x000000ff
        /*0180*/ 	.word	0x000000b8
        /*0184*/ 	.short	0x0100
        /*0186*/ 	.byte	0x05
	.zero		1


	//   ....[8]....
        /*0188*/ 	.word	0x00000650
        /*018c*/ 	.word	0x000000ff
        /*0190*/ 	.word	0x00000020
        /*0194*/ 	.short	0x0100
        /*0196*/ 	.byte	0x05
	.zero		1


	//   ....[9]....
        /*0198*/ 	.word	0x00000660
        /*019c*/ 	.word	0x000000ff
        /*01a0*/ 	.word	0x000000c0
        /*01a4*/ 	.short	0x0100
        /*01a6*/ 	.byte	0x05
	.zero		1


	//   ....[10]....
        /*01a8*/ 	.word	0x00000670
        /*01ac*/ 	.word	0x000000ff
        /*01b0*/ 	.word	0x00000028
        /*01b4*/ 	.short	0x0100
        /*01b6*/ 	.byte	0x05
	.zero		1


	//   ....[11]....
        /*01b8*/ 	.word	0x00000680
        /*01bc*/ 	.word	0x000000ff
        /*01c0*/ 	.word	0x000000c8
        /*01c4*/ 	.short	0x0100
        /*01c6*/ 	.byte	0x05
	.zero		1


	//   ....[12]....
        /*01c8*/ 	.word	0x00000690
        /*01cc*/ 	.word	0x000000ff
        /*01d0*/ 	.word	0x00000030
        /*01d4*/ 	.short	0x0100
        /*01d6*/ 	.byte	0x05
	.zero		1


	//   ....[13]....
        /*01d8*/ 	.word	0x000006a0
        /*01dc*/ 	.word	0x000000ff
        /*01e0*/ 	.word	0x000000d0
        /*01e4*/ 	.short	0x0100
        /*01e6*/ 	.byte	0x05
	.zero		1


	//   ....[14]....
        /*01e8*/ 	.word	0x000006b0
        /*01ec*/ 	.word	0x000000ff
        /*01f0*/ 	.word	0x00000038
        /*01f4*/ 	.short	0x0100
        /*01f6*/ 	.byte	0x05
	.zero		1


	//   ....[15]....
        /*01f8*/ 	.word	0x000006c0
        /*01fc*/ 	.word	0x000000ff
        /*0200*/ 	.word	0x000000d8
        /*0204*/ 	.short	0x0100
        /*0206*/ 	.byte	0x05
	.zero		1


	//   ....[16]....
        /*0208*/ 	.word	0x000006d0
        /*020c*/ 	.word	0x000000ff
        /*0210*/ 	.word	0x00000040
        /*0214*/ 	.short	0x0100
        /*0216*/ 	.byte	0x05
	.zero		1


	//   ....[17]....
        /*0218*/ 	.word	0x000006e0
        /*021c*/ 	.word	0x000000ff
        /*0220*/ 	.word	0x000000e0
        /*0224*/ 	.short	0x0100
        /*0226*/ 	.byte	0x05
	.zero		1


	//   ....[18]....
        /*0228*/ 	.word	0x000006f0
        /*022c*/ 	.word	0x000000ff
        /*0230*/ 	.word	0x00000048
        /*0234*/ 	.short	0x0100
        /*0236*/ 	.byte	0x05
	.zero		1


	//   ....[19]....
        /*0238*/ 	.word	0x00000700
        /*023c*/ 	.word	0x000000ff
        /*0240*/ 	.word	0x000000e8
        /*0244*/ 	.short	0x0100
        /*0246*/ 	.byte	0x05
	.zero		1


	//   ....[20]....
        /*0248*/ 	.word	0x00000710
        /*024c*/ 	.word	0x000000ff
        /*0250*/ 	.word	0x00000050
        /*0254*/ 	.short	0x0100
        /*0256*/ 	.byte	0x05
	.zero		1


	//   ....[21]....
        /*0258*/ 	.word	0x00000720
        /*025c*/ 	.word	0x000000ff
        /*0260*/ 	.word	0x000000f0
        /*0264*/ 	.short	0x0100
        /*0266*/ 	.byte	0x05
	.zero		1


	//   ....[22]....
        /*0268*/ 	.word	0x00000730
        /*026c*/ 	.word	0x000000ff
        /*0270*/ 	.word	0x00000058
        /*0274*/ 	.short	0x0100
        /*0276*/ 	.byte	0x05
	.zero		1


	//   ....[23]....
        /*0278*/ 	.word	0x00000740
        /*027c*/ 	.word	0x000000ff
        /*0280*/ 	.word	0x000000f8
        /*0284*/ 	.short	0x0100
        /*0286*/ 	.byte	0x05
	.zero		1


	//   ....[24]....
        /*0288*/ 	.word	0x00000750
        /*028c*/ 	.word	0x000000ff
        /*0290*/ 	.word	0x00000060
        /*0294*/ 	.short	0x0100
        /*0296*/ 	.byte	0x05
	.zero		1


	//   ....[25]....
        /*0298*/ 	.word	0x00000760
        /*029c*/ 	.word	0x000000ff
        /*02a0*/ 	.word	0x00000100
        /*02a4*/ 	.short	0x0100
        /*02a6*/ 	.byte	0x05
	.zero		1


	//   ....[26]....
        /*02a8*/ 	.word	0x00000770
        /*02ac*/ 	.word	0x000000ff
        /*02b0*/ 	.word	0x00000068
        /*02b4*/ 	.short	0x0100
        /*02b6*/ 	.byte	0x05
	.zero		1


	//   ....[27]....
        /*02b8*/ 	.word	0x00000780
        /*02bc*/ 	.word	0x000000ff
        /*02c0*/ 	.word	0x00000108
        /*02c4*/ 	.short	0x0100
        /*02c6*/ 	.byte	0x05
	.zero		1


	//   ....[28]....
        /*02c8*/ 	.word	0x00000790
        /*02cc*/ 	.word	0x000000ff
        /*02d0*/ 	.word	0x00000070
        /*02d4*/ 	.short	0x0100
        /*02d6*/ 	.byte	0x05
	.zero		1


	//   ....[29]....
        /*02d8*/ 	.word	0x000007a0
        /*02dc*/ 	.word	0x000000ff
        /*02e0*/ 	.word	0x00000110
        /*02e4*/ 	.short	0x0100
        /*02e6*/ 	.byte	0x05
	.zero		1


	//   ....[30]....
        /*02e8*/ 	.word	0x000007b0
        /*02ec*/ 	.word	0x000000ff
        /*02f0*/ 	.word	0x00000078
        /*02f4*/ 	.short	0x0100
        /*02f6*/ 	.byte	0x05
	.zero		1


	//   ....[31]....
        /*02f8*/ 	.word	0x000007c0
        /*02fc*/ 	.word	0x000000ff
        /*0300*/ 	.word	0x00000118
        /*0304*/ 	.short	0x0100
        /*0306*/ 	.byte	0x05
	.zero		1


	//   ....[32]....
        /*0308*/ 	.word	0x000007d0
        /*030c*/ 	.word	0x000000ff
        /*0310*/ 	.word	0x00000080
        /*0314*/ 	.short	0x0100
        /*0316*/ 	.byte	0x05
	.zero		1


	//   ....[33]....
        /*0318*/ 	.word	0x000007e0
        /*031c*/ 	.word	0x000000ff
        /*0320*/ 	.word	0x00000120
        /*0324*/ 	.short	0x0100
        /*0326*/ 	.byte	0x05
	.zero		1


	//   ....[34]....
        /*0328*/ 	.word	0x000007f0
        /*032c*/ 	.word	0x000000ff
        /*0330*/ 	.word	0x00000088
        /*0334*/ 	.short	0x0100
        /*0336*/ 	.byte	0x05
	.zero		1


	//   ....[35]....
        /*0338*/ 	.word	0x00000800
        /*033c*/ 	.word	0x000000ff
        /*0340*/ 	.word	0x00000128
        /*0344*/ 	.short	0x0100
        /*0346*/ 	.byte	0x05
	.zero		1


	//   ....[36]....
        /*0348*/ 	.word	0x00000810
        /*034c*/ 	.word	0x000000ff
        /*0350*/ 	.word	0x00000090
        /*0354*/ 	.short	0x0100
        /*0356*/ 	.byte	0x05
	.zero		1


	//   ....[37]....
        /*0358*/ 	.word	0x00000820
        /*035c*/ 	.word	0x000000ff
        /*0360*/ 	.word	0x00000130
        /*0364*/ 	.short	0x0100
        /*0366*/ 	.byte	0x05
	.zero		1


	//   ....[38]....
        /*0368*/ 	.word	0x00000830
        /*036c*/ 	.word	0x000000ff
        /*0370*/ 	.word	0x00000098
        /*0374*/ 	.short	0x0100
        /*0376*/ 	.byte	0x05
	.zero		1


	//   ....[39]....
        /*0378*/ 	.word	0x00000840
        /*037c*/ 	.word	0x000000ff
        /*0380*/ 	.word	0x00000138
        /*0384*/ 	.short	0x0100
        /*0386*/ 	.byte	0x05
	.zero		1


	//   ....[40]....
        /*0388*/ 	.word	0x00000980
        /*038c*/ 	.word	0x000000ff
        /*0390*/ 	.word	0x00000140
        /*0394*/ 	.short	0x0100
        /*0396*/ 	.byte	0x07
	.zero		1


	//   ....[41]....
        /*0398*/ 	.word	0x00000990
        /*039c*/ 	.word	0x000000ff
        /*03a0*/ 	.word	0x00000160
        /*03a4*/ 	.short	0x0100
        /*03a6*/ 	.byte	0x07
	.zero		1


	//   ....[42]....
        /*03a8*/ 	.word	0x000009a0
        /*03ac*/ 	.word	0x000000ff
        /*03b0*/ 	.word	0x00000148
        /*03b4*/ 	.short	0x0100
        /*03b6*/ 	.byte	0x07
	.zero		1


	//   ....[43]....
        /*03b8*/ 	.word	0x000009b0
        /*03bc*/ 	.word	0x000000ff
        /*03c0*/ 	.word	0x00000168
        /*03c4*/ 	.short	0x0100
        /*03c6*/ 	.byte	0x07
	.zero		1


	//   ....[44]....
        /*03c8*/ 	.word	0x000009c0
        /*03cc*/ 	.word	0x000000ff
        /*03d0*/ 	.word	0x00000150
        /*03d4*/ 	.short	0x0100
        /*03d6*/ 	.byte	0x07
	.zero		1


	//   ....[45]....
        /*03d8*/ 	.word	0x000009d0
        /*03dc*/ 	.word	0x000000ff
        /*03e0*/ 	.word	0x00000170
        /*03e4*/ 	.short	0x0100
        /*03e6*/ 	.byte	0x07
	.zero		1


	//   ....[46]....
        /*03e8*/ 	.word	0x000009e0
        /*03ec*/ 	.word	0x000000ff
        /*03f0*/ 	.word	0x00000158
        /*03f4*/ 	.short	0x0100
        /*03f6*/ 	.byte	0x07
	.zero		1


	//   ....[47]....
        /*03f8*/ 	.word	0x000009f0
        /*03fc*/ 	.word	0x000000ff
        /*0400*/ 	.word	0x00000178
        /*0404*/ 	.short	0x0100
        /*0406*/ 	.byte	0x07
	.zero		1


	//   ....[48]....
        /*0408*/ 	.word	0x00000ae0
        /*040c*/ 	.word	0x000000ff
        /*0410*/ 	.word	0x00000180
        /*0414*/ 	.short	0x0100
        /*0416*/ 	.byte	0x05
	.zero		1


	//   ....[49]....
        /*0418*/ 	.word	0x00000af0
        /*041c*/ 	.word	0x000000ff
        /*0420*/ 	.word	0x00000188
        /*0424*/ 	.short	0x0100
        /*0426*/ 	.byte	0x05
	.zero		1


	//   ....[50]....
        /*0428*/ 	.word	0x00000c30
        /*042c*/ 	.word	0x000000ff
        /*0430*/ 	.word	0x00000190
        /*0434*/ 	.short	0x0100
        /*0436*/ 	.byte	0x05
	.zero		1


	//   ....[51]....
        /*0438*/ 	.word	0x00000c40
        /*043c*/ 	.word	0x000000ff
        /*0440*/ 	.word	0x000001a0
        /*0444*/ 	.short	0x0100
        /*0446*/ 	.byte	0x05
	.zero		1


	//   ....[52]....
        /*0448*/ 	.word	0x00000c50
        /*044c*/ 	.word	0x000000ff
        /*0450*/ 	.word	0x00000198
        /*0454*/ 	.short	0x0100
        /*0456*/ 	.byte	0x05
	.zero		1


	//   ....[53]....
        /*0458*/ 	.word	0x00000c60
        /*045c*/ 	.word	0x000000ff
        /*0460*/ 	.word	0x000001a8
        /*0464*/ 	.short	0x0100
        /*0466*/ 	.byte	0x05
	.zero		1


	//   ....[54]....
        /*0468*/ 	.word	0x00000d90
        /*046c*/ 	.word	0x000000ff
        /*0470*/ 	.word	0x000001b0
        /*0474*/ 	.short	0x0100
        /*0476*/ 	.byte	0x07
	.zero		1


	//   ....[55]....
        /*0478*/ 	.word	0x00000da0
        /*047c*/ 	.word	0x000000ff
        /*0480*/ 	.word	0x000001d0
        /*0484*/ 	.short	0x0100
        /*0486*/ 	.byte	0x07
	.zero		1


	//   ....[56]....
        /*0488*/ 	.word	0x00000db0
        /*048c*/ 	.word	0x000000ff
        /*0490*/ 	.word	0x000001b8
        /*0494*/ 	.short	0x0100
        /*0496*/ 	.byte	0x07
	.zero		1


	//   ....[57]....
        /*0498*/ 	.word	0x00000dc0
        /*049c*/ 	.word	0x000000ff
        /*04a0*/ 	.word	0x000001d8
        /*04a4*/ 	.short	0x0100
        /*04a6*/ 	.byte	0x07
	.zero		1


	//   ....[58]....
        /*04a8*/ 	.word	0x00000dd0
        /*04ac*/ 	.word	0x000000ff
        /*04b0*/ 	.word	0x000001c0
        /*04b4*/ 	.short	0x0100
        /*04b6*/ 	.byte	0x07
	.zero		1


	//   ....[59]....
        /*04b8*/ 	.word	0x00000de0
        /*04bc*/ 	.word	0x000000ff
        /*04c0*/ 	.word	0x000001e0
        /*04c4*/ 	.short	0x0100
        /*04c6*/ 	.byte	0x07
	.zero		1


	//   ....[60]....
        /*04c8*/ 	.word	0x00000df0
        /*04cc*/ 	.word	0x000000ff
        /*04d0*/ 	.word	0x000001c8
        /*04d4*/ 	.short	0x0100
        /*04d6*/ 	.byte	0x07
	.zero		1


	//   ....[61]....
        /*04d8*/ 	.word	0x00000e00
        /*04dc*/ 	.word	0x000000ff
        /*04e0*/ 	.word	0x000001e8
        /*04e4*/ 	.short	0x0100
        /*04e6*/ 	.byte	0x07
	.zero		1


	//   ....[62]....
        /*04e8*/ 	.word	0x00000ef0
        /*04ec*/ 	.word	0x000000ff
        /*04f0*/ 	.word	0x000001f0
        /*04f4*/ 	.short	0x0100
        /*04f6*/ 	.byte	0x05
	.zero		1


	//   ....[63]....
        /*04f8*/ 	.word	0x00000f00
        /*04fc*/ 	.word	0x000000ff
        /*0500*/ 	.word	0x00000200
        /*0504*/ 	.short	0x0100
        /*0506*/ 	.byte	0x05
	.zero		1


	//   ....[64]....
        /*0508*/ 	.word	0x00000f10
        /*050c*/ 	.word	0x000000ff
        /*0510*/ 	.word	0x000001f8
        /*0514*/ 	.short	0x0100
        /*0516*/ 	.byte	0x05
	.zero		1


	//   ....[65]....
        /*0518*/ 	.word	0x00000f20
        /*051c*/ 	.word	0x000000ff
        /*0520*/ 	.word	0x00000208
        /*0524*/ 	.short	0x0100
        /*0526*/ 	.byte	0x05
	.zero		1


	//   ....[66]....
        /*0528*/ 	.word	0x000017f0
        /*052c*/ 	.word	0x00000003
        /*0530*/ 	.word	0x00000200
        /*0534*/ 	.short	0x010a
        /*0536*/ 	.byte	0xff
	.zero		1


	//   ....[67]....
        /*0538*/ 	.word	0x00001820
        /*053c*/ 	.word	0x00000003
        /*0540*/ 	.word	0x000001f0
        /*0544*/ 	.short	0x0101
        /*0546*/ 	.byte	0xff
	.zero		1


	//   ....[68]....
        /*0548*/ 	.word	0x000018f0
        /*054c*/ 	.word	0x000000ff
        /*0550*/ 	.word	0x000000a0
        /*0554*/ 	.short	0x010a
        /*0556*/ 	.byte	0x08
	.zero		1


	//   ....[69]....
        /*0558*/ 	.word	0x00001990
        /*055c*/ 	.word	0x000000ff
        /*0560*/ 	.word	0x000000a0
        /*0564*/ 	.short	0x010a
        /*0566*/ 	.byte	0x21
	.zero		1


	//   ....[70]....
        /*0568*/ 	.word	0x00001ae0
        /*056c*/ 	.word	0x000000ff
        /*0570*/ 	.word	0x000000a0
        /*0574*/ 	.short	0x010a
        /*0576*/ 	.byte	0x08
	.zero		1


	//   ....[71]....
        /*0578*/ 	.word	0x00001bf0
        /*057c*/ 	.word	0x000000ff
        /*0580*/ 	.word	0x00000188
        /*0584*/ 	.short	0x0101
        /*0586*/ 	.byte	0x04
	.zero		1


	//   ....[72]....
        /*0588*/ 	.word	0x00001c10
        /*058c*/ 	.word	0x000000ff
        /*0590*/ 	.word	0x000000a0
        /*0594*/ 	.short	0x010a
        /*0596*/ 	.byte	0x08
	.zero		1


	//   ....[73]....
        /*0598*/ 	.word	0x00001c90
        /*059c*/ 	.word	0x000000ff
        /*05a0*/ 	.word	0x000000a0
        /*05a4*/ 	.short	0x010a
        /*05a6*/ 	.byte	0x11
	.zero		1


	//   ....[74]....
        /*05a8*/ 	.word	0x00001de0
        /*05ac*/ 	.word	0x000000ff
        /*05b0*/ 	.word	0x000000a0
        /*05b4*/ 	.short	0x010a
        /*05b6*/ 	.byte	0x08
	.zero		1


	//   ....[75]....
        /*05b8*/ 	.word	0x00001f20
        /*05bc*/ 	.word	0x00000002
        /*05c0*/ 	.word	0x00000190
        /*05c4*/ 	.short	0x010a
        /*05c6*/ 	.byte	0xff
	.zero		1


	//   ....[76]....
        /*05c8*/ 	.word	0x00001fe0
        /*05cc*/ 	.word	0x00000002
        /*05d0*/ 	.word	0x00000000
        /*05d4*/ 	.short	0x0101
        /*05d6*/ 	.byte	0xff
	.zero		1


	//   ....[77]....
        /*05d8*/ 	.word	0x00002540
        /*05dc*/ 	.word	0x000000ff
        /*05e0*/ 	.word	0x00000000
        /*05e4*/ 	.short	0x010a
        /*05e6*/ 	.byte	0x05
	.zero		1


	//   ....[78]....
        /*05e8*/ 	.word	0x000025d0
        /*05ec*/ 	.word	0x000000ff
        /*05f0*/ 	.word	0x00000000
        /*05f4*/ 	.short	0x010a
        /*05f6*/ 	.byte	0x05
	.zero		1


	//   ....[79]....
        /*05f8*/ 	.word	0x00002660
        /*05fc*/ 	.word	0x000000ff
        /*0600*/ 	.word	0x00000000
        /*0604*/ 	.short	0x010a
        /*0606*/ 	.byte	0x05
	.zero		1


	//   ....[80]....
        /*0608*/ 	.word	0x000026f0
        /*060c*/ 	.word	0x000000ff
        /*0610*/ 	.word	0x00000000
        /*0614*/ 	.short	0x010a
        /*0616*/ 	.byte	0x05
	.zero		1


	//   ....[81]....
        /*0618*/ 	.word	0x00002780
        /*061c*/ 	.word	0x000000ff
        /*0620*/ 	.word	0x00000000
        /*0624*/ 	.short	0x010a
        /*0626*/ 	.byte	0x05
	.zero		1


	//   ....[82]....
        /*0628*/ 	.word	0x00002810
        /*062c*/ 	.word	0x000000ff
        /*0630*/ 	.word	0x00000000
        /*0634*/ 	.short	0x010a
        /*0636*/ 	.byte	0x05
	.zero		1


	//   ....[83]....
        /*0638*/ 	.word	0x000028a0
        /*063c*/ 	.word	0x000000ff
        /*0640*/ 	.word	0x00000000
        /*0644*/ 	.short	0x010a
        /*0646*/ 	.byte	0x05
	.zero		1


	//   ....[84]....
        /*0648*/ 	.word	0x00002930
        /*064c*/ 	.word	0x000000ff
        /*0650*/ 	.word	0x00000000
        /*0654*/ 	.short	0x010a
        /*0656*/ 	.byte	0x05
	.zero		1


	//   ....[85]....
        /*0658*/ 	.word	0x000029c0
        /*065c*/ 	.word	0x000000ff
        /*0660*/ 	.word	0x00000000
        /*0664*/ 	.short	0x010a
        /*0666*/ 	.byte	0x05
	.zero		1


	//   ....[86]....
        /*0668*/ 	.word	0x00002a50
        /*066c*/ 	.word	0x000000ff
        /*0670*/ 	.word	0x00000000
        /*0674*/ 	.short	0x010a
        /*0676*/ 	.byte	0x05
	.zero		1


	//   ....[87]....
        /*0678*/ 	.word	0x00002ae0
        /*067c*/ 	.word	0x000000ff
        /*0680*/ 	.word	0x00000000
        /*0684*/ 	.short	0x010a
        /*0686*/ 	.byte	0x05
	.zero		1


	//   ....[88]....
        /*0688*/ 	.word	0x00002b70
        /*068c*/ 	.word	0x000000ff
        /*0690*/ 	.word	0x00000000
        /*0694*/ 	.short	0x010a
        /*0696*/ 	.byte	0x05
	.zero		1


	//   ....[89]....
        /*0698*/ 	.word	0x00002c00
        /*069c*/ 	.word	0x000000ff
        /*06a0*/ 	.word	0x00000000
        /*06a4*/ 	.short	0x010a
        /*06a6*/ 	.byte	0x05
	.zero		1


	//   ....[90]....
        /*06a8*/ 	.word	0x00002c90
        /*06ac*/ 	.word	0x000000ff
        /*06b0*/ 	.word	0x00000000
        /*06b4*/ 	.short	0x010a
        /*06b6*/ 	.byte	0x05
	.zero		1


	//   ....[91]....
        /*06b8*/ 	.word	0x00002d20
        /*06bc*/ 	.word	0x000000ff
        /*06c0*/ 	.word	0x00000000
        /*06c4*/ 	.short	0x010a
        /*06c6*/ 	.byte	0x05
	.zero		1


	//   ....[92]....
        /*06c8*/ 	.word	0x00002db0
        /*06cc*/ 	.word	0x000000ff
        /*06d0*/ 	.word	0x00000000
        /*06d4*/ 	.short	0x010a
        /*06d6*/ 	.byte	0x05
	.zero		1


	//   ....[93]....
        /*06d8*/ 	.word	0x00002e40
        /*06dc*/ 	.word	0x000000ff
        /*06e0*/ 	.word	0x00000000
        /*06e4*/ 	.short	0x010a
        /*06e6*/ 	.byte	0x05
	.zero		1


	//   ....[94]....
        /*06e8*/ 	.word	0x00002ed0
        /*06ec*/ 	.word	0x000000ff
        /*06f0*/ 	.word	0x00000000
        /*06f4*/ 	.short	0x010a
        /*06f6*/ 	.byte	0x05
	.zero		1


	//   ....[95]....
        /*06f8*/ 	.word	0x00002f60
        /*06fc*/ 	.word	0x000000ff
        /*0700*/ 	.word	0x00000000
        /*0704*/ 	.short	0x010a
        /*0706*/ 	.byte	0x05
	.zero		1


	//   ....[96]....
        /*0708*/ 	.word	0x00003000
        /*070c*/ 	.word	0x00000000
        /*0710*/ 	.word	0x00000000
        /*0714*/ 	.short	0x010a
        /*0716*/ 	.byte	0xff
	.zero		1


	//   ....[97]....
        /*0718*/ 	.word	0x00003120
        /*071c*/ 	.word	0x00000000
        /*0720*/ 	.word	0x000001f0
        /*0724*/ 	.short	0x010a
        /*0726*/ 	.byte	0xff
	.zero		1


	//   ....[98]....
        /*0728*/ 	.word	0x00003180
        /*072c*/ 	.word	0x00000004
        /*0730*/ 	.word	0x00000000
        /*0734*/ 	.short	0x0101
        /*0736*/ 	.byte	0xff
	.zero		1


	//   ....[99]....
        /*0738*/ 	.word	0x000031a0
        /*073c*/ 	.word	0x000000ff
        /*0740*/ 	.word	0x000001a0
        /*0744*/ 	.short	0x010a
        /*0746*/ 	.byte	0x05
	.zero		1


	//   ....[100]....
        /*0748*/ 	.word	0x000032c0
        /*074c*/ 	.word	0x00000000
        /*0750*/ 	.word	0x00000190
        /*0754*/ 	.short	0x010a
        /*0756*/ 	.byte	0xff
	.zero		1


	//   ....[101]....
        /*0758*/ 	.word	0x000033d0
        /*075c*/ 	.word	0x00000000
        /*0760*/ 	.word	0x00000000
        /*0764*/ 	.short	0x0101
        /*0766*/ 	.byte	0xff
	.zero		1


	//   ....[102]....
        /*0768*/ 	.word	0x00003460
        /*076c*/ 	.word	0x000000ff
        /*0770*/ 	.word	0x000001a0
        /*0774*/ 	.short	0x0106
        /*0776*/ 	.byte	0x05
	.zero		1


	//   ....[103]....
        /*0778*/ 	.word	0x00003480
        /*077c*/ 	.word	0x000000ff
        /*0780*/ 	.word	0x000001a0
        /*0784*/ 	.short	0x010a
        /*0786*/ 	.byte	0x05
	.zero		1


	//   ....[104]....
        /*0788*/ 	.word	0x00003510
        /*078c*/ 	.word	0x000000ff
        /*0790*/ 	.word	0x000001a0
        /*0794*/ 	.short	0x0106
        /*0796*/ 	.byte	0x04
	.zero		1


	//   ....[105]....
        /*0798*/ 	.word	0x00003550
        /*079c*/ 	.word	0x00000000
        /*07a0*/ 	.word	0x000001a0
        /*07a4*/ 	.short	0x010a
        /*07a6*/ 	.byte	0xff
	.zero		1


	//   ....[106]....
        /*07a8*/ 	.word	0x00003a30
        /*07ac*/ 	.word	0x00000000
        /*07b0*/ 	.word	0x00000190
        /*07b4*/ 	.short	0x010a
        /*07b6*/ 	.byte	0xff
	.zero		1


	//   ....[107]....
        /*07b8*/ 	.word	0x00003b30
        /*07bc*/ 	.word	0x00000003
        /*07c0*/ 	.word	0x00000000
        /*07c4*/ 	.short	0x0101
        /*07c6*/ 	.byte	0xff
	.zero		1


	//   ....[108]....
        /*07c8*/ 	.word	0x00003b40
        /*07cc*/ 	.word	0x000000ff
        /*07d0*/ 	.word	0x00000000
        /*07d4*/ 	.short	0x010a
        /*07d6*/ 	.byte	0x04
	.zero		1


	//   ....[109]....
        /*07d8*/ 	.word	0x00003b60
        /*07dc*/ 	.word	0x000000ff
        /*07e0*/ 	.word	0x000001d0
        /*07e4*/ 	.short	0x010a
        /*07e6*/ 	.byte	0x09
	.zero		1


	//   ....[110]....
        /*07e8*/ 	.word	0x00003ca0
        /*07ec*/ 	.word	0x000000ff
        /*07f0*/ 	.word	0x00000000
        /*07f4*/ 	.short	0x010a
        /*07f6*/ 	.byte	0x07
	.zero		1


	//   ....[111]....
        /*07f8*/ 	.word	0x00003dd0
        /*07fc*/ 	.word	0x000000ff
        /*0800*/ 	.word	0x00000000
        /*0804*/ 	.short	0x010a
        /*0806*/ 	.byte	0x04
	.zero		1


	//   ....[112]....
        /*0808*/ 	.word	0x00003f80
        /*080c*/ 	.word	0x000000ff
        /*0810*/ 	.word	0x00000000
        /*0814*/ 	.short	0x010a
        /*0816*/ 	.byte	0x05
	.zero		1


	//   ....[113]....
        /*0818*/ 	.word	0x00004010
        /*081c*/ 	.word	0x000000ff
        /*0820*/ 	.word	0x00000000
        /*0824*/ 	.short	0x010a
        /*0826*/ 	.byte	0x05
	.zero		1


	//   ....[114]....
        /*0828*/ 	.word	0x000040a0
        /*082c*/ 	.word	0x000000ff
        /*0830*/ 	.word	0x00000000
        /*0834*/ 	.short	0x010a
        /*0836*/ 	.byte	0x05
	.zero		1


	//   ....[115]....
        /*0838*/ 	.word	0x00004130
        /*083c*/ 	.word	0x000000ff
        /*0840*/ 	.word	0x00000000
        /*0844*/ 	.short	0x010a
        /*0846*/ 	.byte	0x07
	.zero		1


	//   ....[116]....
        /*0848*/ 	.word	0x000045b0
        /*084c*/ 	.word	0x00000000
        /*0850*/ 	.word	0x00000190
        /*0854*/ 	.short	0x010a
        /*0856*/ 	.byte	0xff
	.zero		1


	//   ....[117]....
        /*0858*/ 	.word	0x00004670
        /*085c*/ 	.word	0x00000000
        /*0860*/ 	.word	0x00000000
        /*0864*/ 	.short	0x0101
        /*0866*/ 	.byte	0xff
	.zero		1


	//   ....[118]....
        /*0868*/ 	.word	0x00004990
        /*086c*/ 	.word	0x000000ff
        /*0870*/ 	.word	0x00000188
        /*0874*/ 	.short	0x010a
        /*0876*/ 	.byte	0x07
	.zero		1


	//   ....[119]....
        /*0878*/ 	.word	0x00004b80
        /*087c*/ 	.word	0x000000ff
        /*0880*/ 	.word	0x00000160
        /*0884*/ 	.short	0x010a
        /*0886*/ 	.byte	0x07
	.zero		1


	//   ....[120]....
        /*0888*/ 	.word	0x00004cf0
        /*088c*/ 	.word	0x000000ff
        /*0890*/ 	.word	0x00000140
        /*0894*/ 	.short	0x010b
        /*0896*/ 	.byte	0x07
	.zero		1


	//   ....[121]....
        /*0898*/ 	.word	0x00004d00
        /*089c*/ 	.word	0x000000ff
        /*08a0*/ 	.word	0x00000000
        /*08a4*/ 	.short	0x0101
        /*08a6*/ 	.byte	0x08
	.zero		1


	//   ....[122]....
        /*08a8*/ 	.word	0x00004d20
        /*08ac*/ 	.word	0x000000ff
        /*08b0*/ 	.word	0x00000168
        /*08b4*/ 	.short	0x010a
        /*08b6*/ 	.byte	0x07
	.zero		1


	//   ....[123]....
        /*08b8*/ 	.word	0x00004e80
        /*08bc*/ 	.word	0x000000ff
        /*08c0*/ 	.word	0x00000148
        /*08c4*/ 	.short	0x010b
        /*08c6*/ 	.byte	0x07
	.zero		1


	//   ....[124]....
        /*08c8*/ 	.word	0x00004e90
        /*08cc*/ 	.word	0x000000ff
        /*08d0*/ 	.word	0x00000000
        /*08d4*/ 	.short	0x0101
        /*08d6*/ 	.byte	0x08
	.zero		1


	//   ....[125]....
        /*08d8*/ 	.word	0x00004ea0
        /*08dc*/ 	.word	0x000000ff
        /*08e0*/ 	.word	0x00000170
        /*08e4*/ 	.short	0x010a
        /*08e6*/ 	.byte	0x07
	.zero		1


	//   ....[126]....
        /*08e8*/ 	.word	0x00005040
        /*08ec*/ 	.word	0x000000ff
        /*08f0*/ 	.word	0x00000150
        /*08f4*/ 	.short	0x010b
        /*08f6*/ 	.byte	0x07
	.zero		1


	//   ....[127]....
        /*08f8*/ 	.word	0x000050b0
        /*08fc*/ 	.word	0x000000ff
        /*0900*/ 	.word	0x00000000
        /*0904*/ 	.short	0x0101
        /*0906*/ 	.byte	0x08
	.zero		1


	//   ....[128]....
        /*0908*/ 	.word	0x000050e0
        /*090c*/ 	.word	0x000000ff
        /*0910*/ 	.word	0x00000178
        /*0914*/ 	.short	0x010a
        /*0916*/ 	.byte	0x07
	.zero		1


	//   ....[129]....
        /*0918*/ 	.word	0x000052f0
        /*091c*/ 	.word	0x000000ff
        /*0920*/ 	.word	0x00000158
        /*0924*/ 	.short	0x010b
        /*0926*/ 	.byte	0x07
	.zero		1


	//   ....[130]....
        /*0928*/ 	.word	0x00005310
        /*092c*/ 	.word	0x000000ff
        /*0930*/ 	.word	0x00000000
        /*0934*/ 	.short	0x0101
        /*0936*/ 	.byte	0x0d
	.zero		1


	//   ....[131]....
        /*0938*/ 	.word	0x00005340
        /*093c*/ 	.word	0x000000ff
        /*0940*/ 	.word	0x00000160
        /*0944*/ 	.short	0x010a
        /*0946*/ 	.byte	0x07
	.zero		1


	//   ....[132]....
        /*0948*/ 	.word	0x00005360
        /*094c*/ 	.word	0x000000ff
        /*0950*/ 	.word	0x00000168
        /*0954*/ 	.short	0x010a
        /*0956*/ 	.byte	0x07
	.zero		1


	//   ....[133]....
        /*0958*/ 	.word	0x00005380
        /*095c*/ 	.word	0x000000ff
        /*0960*/ 	.word	0x00000170
        /*0964*/ 	.short	0x010a
        /*0966*/ 	.byte	0x07
	.zero		1


	//   ....[134]....
        /*0968*/ 	.word	0x000053c0
        /*096c*/ 	.word	0x00000000
        /*0970*/ 	.word	0x00000178
        /*0974*/ 	.short	0x010a
        /*0976*/ 	.byte	0xff
	.zero		1


	//   ....[135]....
        /*0978*/ 	.word	0x00005710
        /*097c*/ 	.word	0x00000000
        /*0980*/ 	.word	0x00000190
        /*0984*/ 	.short	0x010a
        /*0986*/ 	.byte	0xff
	.zero		1


	//   ....[136]....
        /*0988*/ 	.word	0x00005820
        /*098c*/ 	.word	0x00000000
        /*0990*/ 	.word	0x00000000
        /*0994*/ 	.short	0x0101
        /*0996*/ 	.byte	0xff
	.zero		1


	//   ....[137]....
        /*0998*/ 	.word	0x00006270
        /*099c*/ 	.word	0x00000000
        /*09a0*/ 	.word	0x00000140
        /*09a4*/ 	.short	0x010a
        /*09a6*/ 	.byte	0xff
	.zero		1


	//   ....[138]....
        /*09a8*/ 	.word	0x000062e0
        /*09ac*/ 	.word	0x0000006c
        /*09b0*/ 	.word	0x000001b0
        /*09b4*/ 	.short	0x010a
        /*09b6*/ 	.byte	0xff
	.zero		1


	//   ....[139]....
        /*09b8*/ 	.word	0x000063c0
        /*09bc*/ 	.word	0x00000000
        /*09c0*/ 	.word	0x00000140
        /*09c4*/ 	.short	0x010a
        /*09c6*/ 	.byte	0xff
	.zero		1


	//   ....[140]....
        /*09c8*/ 	.word	0x000064e0
        /*09cc*/ 	.word	0x00000000
        /*09d0*/ 	.word	0x00000000
        /*09d4*/ 	.short	0x0101
        /*09d6*/ 	.byte	0xff
	.zero		1


	//   ....[141]....
        /*09d8*/ 	.word	0x00006560
        /*09dc*/ 	.word	0x0000006c
        /*09e0*/ 	.word	0x000001b0
        /*09e4*/ 	.short	0x010a
        /*09e6*/ 	.byte	0xff
	.zero		1


	//   ....[142]....
        /*09e8*/ 	.word	0x000070e0
        /*09ec*/ 	.word	0x00000037
        /*09f0*/ 	.word	0x00000140
        /*09f4*/ 	.short	0x010a
        /*09f6*/ 	.byte	0xff
	.zero		1


	//   ....[143]....
        /*09f8*/ 	.word	0x00007190
        /*09fc*/ 	.word	0x00000037
        /*0a00*/ 	.word	0x00000140
        /*0a04*/ 	.short	0x010a
        /*0a06*/ 	.byte	0xff
	.zero		1


	//   ....[144]....
        /*0a08*/ 	.word	0x000072b0
        /*0a0c*/ 	.word	0x00000000
        /*0a10*/ 	.word	0x00000000
        /*0a14*/ 	.short	0x0101
        /*0a16*/ 	.byte	0xff
	.zero		1


	//   ....[145]....
        /*0a18*/ 	.word	0x00007e20
        /*0a1c*/ 	.word	0x00000049
        /*0a20*/ 	.word	0x00000140
        /*0a24*/ 	.short	0x010a
        /*0a26*/ 	.byte	0xff
	.zero		1


	//   ....[146]....
        /*0a28*/ 	.word	0x00007ed0
        /*0a2c*/ 	.word	0x00000049
        /*0a30*/ 	.word	0x00000140
        /*0a34*/ 	.short	0x010a
        /*0a36*/ 	.byte	0xff
	.zero		1


	//   ....[147]....
        /*0a38*/ 	.word	0x00007ff0
        /*0a3c*/ 	.word	0x00000002
        /*0a40*/ 	.word	0x00000000
        /*0a44*/ 	.short	0x0101
        /*0a46*/ 	.byte	0xff
	.zero		1


	//   ....[148]....
        /*0a48*/ 	.word	0x00008b90
        /*0a4c*/ 	.word	0x0000004c
        /*0a50*/ 	.word	0x00000140
        /*0a54*/ 	.short	0x010a
        /*0a56*/ 	.byte	0xff
	.zero		1


	//   ....[149]....
        /*0a58*/ 	.word	0x00008c40
        /*0a5c*/ 	.word	0x0000004c
        /*0a60*/ 	.word	0x00000140
        /*0a64*/ 	.short	0x010a
        /*0a66*/ 	.byte	0xff
	.zero		1


	//   ....[150]....
        /*0a68*/ 	.word	0x00008d60
        /*0a6c*/ 	.word	0x00000000
        /*0a70*/ 	.word	0x00000000
        /*0a74*/ 	.short	0x0101
        /*0a76*/ 	.byte	0xff
	.zero		1


	//   ....[151]....
        /*0a78*/ 	.word	0x00009110
        /*0a7c*/ 	.word	0x000000ff
        /*0a80*/ 	.word	0x00000000
        /*0a84*/ 	.short	0x0101
        /*0a86*/ 	.byte	0x05
	.zero		1


	//   ....[152]....
        /*0a88*/ 	.word	0x00009a50
        /*0a8c*/ 	.word	0x00000003
        /*0a90*/ 	.word	0x00000200
        /*0a94*/ 	.short	0x010a
        /*0a96*/ 	.byte	0xff
	.zero		1


	//   ....[153]....
        /*0a98*/ 	.word	0x00009ab0
        /*0a9c*/ 	.word	0x00000002
        /*0aa0*/ 	.word	0x000000a0
        /*0aa4*/ 	.short	0x010a
        /*0aa6*/ 	.byte	0xff
	.zero		1


	//   ....[154]....
        /*0aa8*/ 	.word	0x00009b10
        /*0aac*/ 	.word	0x00000002
        /*0ab0*/ 	.word	0x000000a0
        /*0ab4*/ 	.short	0x010a
        /*0ab6*/ 	.byte	0xff
	.zero		1


	//   ....[155]....
        /*0ab8*/ 	.word	0x00009b60
        /*0abc*/ 	.word	0x00000002
        /*0ac0*/ 	.word	0x00000190
        /*0ac4*/ 	.short	0x010a
        /*0ac6*/ 	.byte	0xff
	.zero		1


	//   ....[156]....
        /*0ac8*/ 	.word	0x00009bc0
        /*0acc*/ 	.word	0x00000000
        /*0ad0*/ 	.word	0x00000000
        /*0ad4*/ 	.short	0x010a
        /*0ad6*/ 	.byte	0xff
	.zero		1


	//   ....[157]....
        /*0ad8*/ 	.word	0x00009c20
        /*0adc*/ 	.word	0x00000000
        /*0ae0*/ 	.word	0x00000000
        /*0ae4*/ 	.short	0x010a
        /*0ae6*/ 	.byte	0xff
	.zero		1


	//   ....[158]....
        /*0ae8*/ 	.word	0x00009c80
        /*0aec*/ 	.word	0x00000000
        /*0af0*/ 	.word	0x00000000
        /*0af4*/ 	.short	0x010a
        /*0af6*/ 	.byte	0xff
	.zero		1


	//   ....[159]....
        /*0af8*/ 	.word	0x00009ce0
        /*0afc*/ 	.word	0x00000000
        /*0b00*/ 	.word	0x00000000
        /*0b04*/ 	.short	0x010a
        /*0b06*/ 	.byte	0xff
	.zero		1


	//   ....[160]....
        /*0b08*/ 	.word	0x00009d40
        /*0b0c*/ 	.word	0x00000000
        /*0b10*/ 	.word	0x00000000
        /*0b14*/ 	.short	0x010a
        /*0b16*/ 	.byte	0xff
	.zero		1


	//   ....[161]....
        /*0b18*/ 	.word	0x00009da0
        /*0b1c*/ 	.word	0x00000000
        /*0b20*/ 	.word	0x00000000
        /*0b24*/ 	.short	0x010a
        /*0b26*/ 	.byte	0xff
	.zero		1


	//   ....[162]....
        /*0b28*/ 	.word	0x00009e00
        /*0b2c*/ 	.word	0x00000000
        /*0b30*/ 	.word	0x00000000
        /*0b34*/ 	.short	0x010a
        /*0b36*/ 	.byte	0xff
	.zero		1


	//   ....[163]....
        /*0b38*/ 	.word	0x00009e60
        /*0b3c*/ 	.word	0x00000000
        /*0b40*/ 	.word	0x00000000
        /*0b44*/ 	.short	0x010a
        /*0b46*/ 	.byte	0xff
	.zero		1


	//   ....[164]....
        /*0b48*/ 	.word	0x00009ec0
        /*0b4c*/ 	.word	0x00000000
        /*0b50*/ 	.word	0x00000000
        /*0b54*/ 	.short	0x010a
        /*0b56*/ 	.byte	0xff
	.zero		1


	//   ....[165]....
        /*0b58*/ 	.word	0x00009f20
        /*0b5c*/ 	.word	0x00000000
        /*0b60*/ 	.word	0x00000000
        /*0b64*/ 	.short	0x010a
        /*0b66*/ 	.byte	0xff
	.zero		1


	//   ....[166]....
        /*0b68*/ 	.word	0x00009f80
        /*0b6c*/ 	.word	0x00000000
        /*0b70*/ 	.word	0x00000000
        /*0b74*/ 	.short	0x010a
        /*0b76*/ 	.byte	0xff
	.zero		1


	//   ....[167]....
        /*0b78*/ 	.word	0x00009fe0
        /*0b7c*/ 	.word	0x00000000
        /*0b80*/ 	.word	0x00000000
        /*0b84*/ 	.short	0x010a
        /*0b86*/ 	.byte	0xff
	.zero		1


	//   ....[168]....
        /*0b88*/ 	.word	0x0000a040
        /*0b8c*/ 	.word	0x00000000
        /*0b90*/ 	.word	0x00000000
        /*0b94*/ 	.short	0x010a
        /*0b96*/ 	.byte	0xff
	.zero		1


	//   ....[169]....
        /*0b98*/ 	.word	0x0000a0a0
        /*0b9c*/ 	.word	0x00000000
        /*0ba0*/ 	.word	0x00000000
        /*0ba4*/ 	.short	0x010a
        /*0ba6*/ 	.byte	0xff
	.zero		1


	//   ....[170]....
        /*0ba8*/ 	.word	0x0000a100
        /*0bac*/ 	.word	0x00000000
        /*0bb0*/ 	.word	0x00000000
        /*0bb4*/ 	.short	0x010a
        /*0bb6*/ 	.byte	0xff
	.zero		1


	//   ....[171]....
        /*0bb8*/ 	.word	0x0000a160
        /*0bbc*/ 	.word	0x00000000
        /*0bc0*/ 	.word	0x00000000
        /*0bc4*/ 	.short	0x010a
        /*0bc6*/ 	.byte	0xff
	.zero		1


	//   ....[172]....
        /*0bc8*/ 	.word	0x0000a1c0
        /*0bcc*/ 	.word	0x00000000
        /*0bd0*/ 	.word	0x00000000
        /*0bd4*/ 	.short	0x010a
        /*0bd6*/ 	.byte	0xff
	.zero		1


	//   ....[173]....
        /*0bd8*/ 	.word	0x0000a220
        /*0bdc*/ 	.word	0x00000000
        /*0be0*/ 	.word	0x00000000
        /*0be4*/ 	.short	0x010a
        /*0be6*/ 	.byte	0xff
	.zero		1


	//   ....[174]....
        /*0be8*/ 	.word	0x0000a280
        /*0bec*/ 	.word	0x00000000
        /*0bf0*/ 	.word	0x00000000
        /*0bf4*/ 	.short	0x010a
        /*0bf6*/ 	.byte	0xff
	.zero		1


	//   ....[175]....
        /*0bf8*/ 	.word	0x0000a2d0
        /*0bfc*/ 	.word	0x00000000
        /*0c00*/ 	.word	0x000001f0
        /*0c04*/ 	.short	0x010a
        /*0c06*/ 	.byte	0xff
	.zero		1


	//   ....[176]....
        /*0c08*/ 	.word	0x0000a330
        /*0c0c*/ 	.word	0x00000000
        /*0c10*/ 	.word	0x000001a0
        /*0c14*/ 	.short	0x010a
        /*0c16*/ 	.byte	0xff
	.zero		1


	//   ....[177]....
        /*0c18*/ 	.word	0x0000a380
        /*0c1c*/ 	.word	0x00000000
        /*0c20*/ 	.word	0x00000190
        /*0c24*/ 	.short	0x010a
        /*0c26*/ 	.byte	0xff
	.zero		1


	//   ....[178]....
        /*0c28*/ 	.word	0x0000a3e0
        /*0c2c*/ 	.word	0x00000000
        /*0c30*/ 	.word	0x000001a0
        /*0c34*/ 	.short	0x010a
        /*0c36*/ 	.byte	0xff
	.zero		1


	//   ....[179]....
        /*0c38*/ 	.word	0x0000a430
        /*0c3c*/ 	.word	0x00000000
        /*0c40*/ 	.word	0x00000190
        /*0c44*/ 	.short	0x010a
        /*0c46*/ 	.byte	0xff
	.zero		1


	//   ....[180]....
        /*0c48*/ 	.word	0x0000a490
        /*0c4c*/ 	.word	0x00000003
        /*0c50*/ 	.word	0x000001d0
        /*0c54*/ 	.short	0x010a
        /*0c56*/ 	.byte	0xff
	.zero		1


	//   ....[181]....
        /*0c58*/ 	.word	0x0000a4f0
        /*0c5c*/ 	.word	0x00000000
        /*0c60*/ 	.word	0x00000000
        /*0c64*/ 	.short	0x010a
        /*0c66*/ 	.byte	0xff
	.zero		1


	//   ....[182]....
        /*0c68*/ 	.word	0x0000a550
        /*0c6c*/ 	.word	0x00000000
        /*0c70*/ 	.word	0x00000000
        /*0c74*/ 	.short	0x010a
        /*0c76*/ 	.byte	0xff
	.zero		1


	//   ....[183]....
        /*0c78*/ 	.word	0x0000a5b0
        /*0c7c*/ 	.word	0x00000000
        /*0c80*/ 	.word	0x00000000
        /*0c84*/ 	.short	0x010a
        /*0c86*/ 	.byte	0xff
	.zero		1


	//   ....[184]....
        /*0c88*/ 	.word	0x0000a610
        /*0c8c*/ 	.word	0x00000000
        /*0c90*/ 	.word	0x00000000
        /*0c94*/ 	.short	0x010a
        /*0c96*/ 	.byte	0xff
	.zero		1


	//   ....[185]....
        /*0c98*/ 	.word	0x0000a670
        /*0c9c*/ 	.word	0x00000000
        /*0ca0*/ 	.word	0x00000000
        /*0ca4*/ 	.short	0x010a
        /*0ca6*/ 	.byte	0xff
	.zero		1


	//   ....[186]....
        /*0ca8*/ 	.word	0x0000a6c0
        /*0cac*/ 	.word	0x00000000
        /*0cb0*/ 	.word	0x00000190
        /*0cb4*/ 	.short	0x010a
        /*0cb6*/ 	.byte	0xff
	.zero		1


	//   ....[187]....
        /*0cb8*/ 	.word	0x0000a720
        /*0cbc*/ 	.word	0x00000000
        /*0cc0*/ 	.word	0x00000188
        /*0cc4*/ 	.short	0x010a
        /*0cc6*/ 	.byte	0xff
	.zero		1


	//   ....[188]....
        /*0cc8*/ 	.word	0x0000a780
        /*0ccc*/ 	.word	0x00000003
        /*0cd0*/ 	.word	0x00000160
        /*0cd4*/ 	.short	0x010a
        /*0cd6*/ 	.byte	0xff
	.zero		1


	//   ....[189]....
        /*0cd8*/ 	.word	0x0000a7e0
        /*0cdc*/ 	.word	0x00000003
        /*0ce0*/ 	.word	0x00000168
        /*0ce4*/ 	.short	0x010a
        /*0ce6*/ 	.byte	0xff
	.zero		1


	//   ....[190]....
        /*0ce8*/ 	.word	0x0000a840
        /*0cec*/ 	.word	0x00000003
        /*0cf0*/ 	.word	0x00000170
        /*0cf4*/ 	.short	0x010a
        /*0cf6*/ 	.byte	0xff
	.zero		1


	//   ....[191]....
        /*0cf8*/ 	.word	0x0000a8a0
        /*0cfc*/ 	.word	0x00000003
        /*0d00*/ 	.word	0x00000178
        /*0d04*/ 	.short	0x010a
        /*0d06*/ 	.byte	0xff
	.zero		1


	//   ....[192]....
        /*0d08*/ 	.word	0x0000a900
        /*0d0c*/ 	.word	0x00000000
        /*0d10*/ 	.word	0x00000160
        /*0d14*/ 	.short	0x010a
        /*0d16*/ 	.byte	0xff
	.zero		1


	//   ....[193]....
        /*0d18*/ 	.word	0x0000a960
        /*0d1c*/ 	.word	0x00000000
        /*0d20*/ 	.word	0x00000168
        /*0d24*/ 	.short	0x010a
        /*0d26*/ 	.byte	0xff
	.zero		1


	//   ....[194]....
        /*0d28*/ 	.word	0x0000a9c0
        /*0d2c*/ 	.word	0x00000000
        /*0d30*/ 	.word	0x00000170
        /*0d34*/ 	.short	0x010a
        /*0d36*/ 	.byte	0xff
	.zero		1


	//   ....[195]....
        /*0d38*/ 	.word	0x0000aa10
        /*0d3c*/ 	.word	0x00000000
        /*0d40*/ 	.word	0x00000190
        /*0d44*/ 	.short	0x010a
        /*0d46*/ 	.byte	0xff
	.zero		1


	//   ....[196]....
        /*0d48*/ 	.word	0x0000aa60
        /*0d4c*/ 	.word	0x00000000
        /*0d50*/ 	.word	0x00000140
        /*0d54*/ 	.short	0x010a
        /*0d56*/ 	.byte	0xff
	.zero		1


	//   ....[197]....
        /*0d58*/ 	.word	0x0000aab0
        /*0d5c*/ 	.word	0x0000006c
        /*0d60*/ 	.word	0x000001b0
        /*0d64*/ 	.short	0x010a
        /*0d66*/ 	.byte	0xff
	.zero		1


	//   ....[198]....
        /*0d68*/ 	.word	0x0000ab00
        /*0d6c*/ 	.word	0x00000037
        /*0d70*/ 	.word	0x00000140
        /*0d74*/ 	.short	0x010a
        /*0d76*/ 	.byte	0xff
	.zero		1


	//   ....[199]....
        /*0d78*/ 	.word	0x0000ab50
        /*0d7c*/ 	.word	0x00000049
        /*0d80*/ 	.word	0x00000140
        /*0d84*/ 	.short	0x010a
        /*0d86*/ 	.byte	0xff
	.zero		1


	//   ....[200]....
        /*0d88*/ 	.word	0x0000aba0
        /*0d8c*/ 	.word	0x0000004c
        /*0d90*/ 	.word	0x00000140
        /*0d94*/ 	.short	0x010a
        /*0d96*/ 	.byte	0xff
	.zero		1


	//----- nvinfo : EIATTR_NUM_MBARRIERS
	.align		4
.L_48:
        /*0d98*/ 	.byte	0x03, 0x38
        /*0d9a*/ 	.short	0x0042


	//----- nvinfo : EIATTR_EXIT_INSTR_OFFSETS
	.align		4
        /*0d9c*/ 	.byte	0x04, 0x1c
        /*0d9e*/ 	.short	(.L_50 - .L_49)


	//   ....[0]....
.L_49:
        /*0da0*/ 	.word	0x00003030


	//   ....[1]....
        /*0da4*/ 	.word	0x00003520


	//   ....[2]....
        /*0da8*/ 	.word	0x00003580


	//   ....[3]....
        /*0dac*/ 	.word	0x00004390


	//   ....[4]....
        /*0db0*/ 	.word	0x000053f0


	//   ....[5]....
        /*0db4*/ 	.word	0x00005430


	//   ....[6]....
        /*0db8*/ 	.word	0x00009a40


	//----- nvinfo : EIATTR_MAX_THREADS
	.align		4
.L_50:
        /*0dbc*/ 	.byte	0x04, 0x05
        /*0dbe*/ 	.short	(.L_52 - .L_51)
.L_51:
        /*0dc0*/ 	.word	0x00000100
        /*0dc4*/ 	.word	0x00000001
        /*0dc8*/ 	.word	0x00000001


	//----- nvinfo : EIATTR_CRS_STACK_SIZE
	.align		4
.L_52:
        /*0dcc*/ 	.byte	0x04, 0x1e
        /*0dce*/ 	.short	(.L_54 - .L_53)
.L_53:
        /*0dd0*/ 	.word	0x00000000


	//----- nvinfo : EIATTR_CBANK_PARAM_SIZE
	.align		4
.L_54:
        /*0dd4*/ 	.byte	0x03, 0x19
        /*0dd6*/ 	.short	0x0800


	//----- nvinfo : EIATTR_PARAM_CBANK
	.align		4
        /*0dd8*/ 	.byte	0x04, 0x0a
        /*0dda*/ 	.short	(.L_56 - .L_55)
	.align		4
.L_55:
        /*0ddc*/ 	.word	index@(.nv.constant0._ZN7cutlass13device_kernelINS_4gemm6kernel13GemmUniversalIN4cute5tupleIJiiiiEEENS1_10collective13CollectiveMmaINS1_35MainloopSm100TmaUmmaWarpSpecializedILi20ELi2ELi4ENS5_IJNS4_1CILi1EEESB_SB_EEEEENS5_IJNSA_ILi64EEENSA_ILi256EEENSA_ILi32EEEEEEaNS5_IJlSB_lEEEaSI_NS4_8TiledMMAINS4_8MMA_AtomIJNS4_15SM100_MMA_S8_SSIaaiLi64ELi256ELNS4_4UMMA5MajorE0ELSN_0ELNSM_8SaturateE0EEEEEENS4_6LayoutISC_NS5_IJNSA_ILi0EEESS_SS_EEEEENS5_IJNS4_10UnderscoreESV_SV_EEEEENS4_13SM90_TMA_LOADENS4_14ComposedLayoutINS4_7SwizzleILi1ELi4ELi3EEENS4_18smem_ptr_flag_bitsILi8EEENSR_INS5_IJNSA_ILi8EEESG_EEENS5_IJSG_SB_EEEEEEEvNS4_8identityESY_S18_vS19_EENS_8epilogue10collective18CollectiveEpilogueINS1B_23Sm100TmaWarpSpecializedILi4ELi2ELi32ELb0ELb0EEEJSH_NS5_IJNSR_ISE_SB_EES1G_EEEaSI_aSI_NS1B_6fusion15FusionCallbacksIS1F_NS1I_17LinearCombinationIaiaiLNS_15FloatRoundStyleE2EEESH_S1H_JEEENS4_5SM1004TMEM4LOAD26SM100_TMEM_LOAD_16dp32b32xESY_NSZ_INS10_ILi2ELi4ELi3EEES13_NSR_INS5_IJS14_SE_EEENS5_IJSE_SB_EEEEEEENS4_39AutoVectorizingCopyWithAssumedAlignmentILi128EEENS4_14SM90_TMA_STOREES1W_S1Y_S1Y_EEEvvEEEEvNT_6ParamsE)
        /*0de0*/ 	.short	0x0380
        /*0de2*/ 	.short	0x0800


	//----- nvinfo : EIATTR_SW_WAR
	.align		4
.L_56:
        /*0de4*/ 	.byte	0x04, 0x36
        /*0de6*/ 	.short	(.L_58 - .L_57)
.L_57:
        /*0de8*/ 	.word	0x00000008
.L_58:


//--------------------- .nv.callgraph             --------------------------
	.section	.nv.callgraph,"",@"SHT_CUDA_CALLGRAPH"
	.align	4
	.sectionentsize	8
	.align		4
        /*0000*/ 	.word	0x00000000
	.align		4
        /*0004*/ 	.word	0xffffffff
	.align		4
        /*0008*/ 	.word	index@(_ZN7cutlass13device_kernelINS_4gemm6kernel13GemmUniversalIN4cute5tupleIJiiiiEEENS1_10collective13CollectiveMmaINS1_35MainloopSm100TmaUmmaWarpSpecializedILi20ELi2ELi4ENS5_IJNS4_1CILi1EEESB_SB_EEEEENS5_IJNSA_ILi64EEENSA_ILi256EEENSA_ILi32EEEEEEaNS5_IJlSB_lEEEaSI_NS4_8TiledMMAINS4_8MMA_AtomIJNS4_15SM100_MMA_S8_SSIaaiLi64ELi256ELNS4_4UMMA5MajorE0ELSN_0ELNSM_8SaturateE0EEEEEENS4_6LayoutISC_NS5_IJNSA_ILi0EEESS_SS_EEEEENS5_IJNS4_10UnderscoreESV_SV_EEEEENS4_13SM90_TMA_LOADENS4_14ComposedLayoutINS4_7SwizzleILi1ELi4ELi3EEENS4_18smem_ptr_flag_bitsILi8EEENSR_INS5_IJNSA_ILi8EEESG_EEENS5_IJSG_SB_EEEEEEEvNS4_8identityESY_S18_vS19_EENS_8epilogue10collective18CollectiveEpilogueINS1B_23Sm100TmaWarpSpecializedILi4ELi2ELi32ELb0ELb0EEEJSH_NS5_IJNSR_ISE_SB_EES1G_EEEaSI_aSI_NS1B_6fusion15FusionCallbacksIS1F_NS1I_17LinearCombinationIaiaiLNS_15FloatRoundStyleE2EEESH_S1H_JEEENS4_5SM1004TMEM4LOAD26SM100_TMEM_LOAD_16dp32b32xESY_NSZ_INS10_ILi2ELi4ELi3EEES13_NSR_INS5_IJS14_SE_EEENS5_IJSE_SB_EEEEEEENS4_39AutoVectorizingCopyWithAssumedAlignmentILi128EEENS4_14SM90_TMA_STOREES1W_S1Y_S1Y_EEEvvEEEEvNT_6ParamsE)
	.align		4
        /*000c*/ 	.word	index@(__assertfail)
	.align		4
        /*0010*/ 	.word	0x00000000
	.align		4
        /*0014*/ 	.word	0xfffffffe
	.align		4
        /*0018*/ 	.word	0x00000000
	.align		4
        /*001c*/ 	.word	0xfffffffd
	.align		4
        /*0020*/ 	.word	0x00000000
	.align		4
        /*0024*/ 	.word	0xfffffffc


//--------------------- .nv.constant4             --------------------------
	.section	.nv.constant4,"a",@progbits
	.align	8
	.align		8
.nv.constant4:
        /*0000*/ 	.dword	__assertfail
	.align		8
        /*0008*/ 	.dword	__unnamed_1
	.align		8
        /*0010*/ 	.dword	__unnamed_2
	.align		8
        /*0018*/ 	.dword	__unnamed_3
	.align		8
        /*0020*/ 	.dword	_ZN40_INTERNAL_5321adaa_4_k_cu_cc063e0b_158304cuda3std3__45__cpo5beginE
	.align		8
        /*0028*/ 	.dword	_ZN40_INTERNAL_5321adaa_4_k_cu_cc063e0b_158304cuda3std3__45__cpo3endE
	.align		8
        /*0030*/ 	.dword	_ZN40_INTERNAL_5321adaa_4_k_cu_cc063e0b_158304cuda3std3__45__cpo6cbeginE
	.align		8
        /*0038*/ 	.dword	_ZN40_INTERNAL_5321adaa_4_k_cu_cc063e0b_158304cuda3std3__45__cpo4cendE
	.align		8
        /*0040*/ 	.dword	_ZN40_INTERNAL_5321adaa_4_k_cu_cc063e0b_158304cuda3std3__442_GLOBAL__N__5321adaa_4_k_cu_cc063e0b_158306ignoreE
	.align		8
        /*0048*/ 	.dword	_ZN40_INTERNAL_5321adaa_4_k_cu_cc063e0b_158304cuda3std3__419piecewise_constructE
	.align		8
        /*0050*/ 	.dword	_ZN40_INTERNAL_5321adaa_4_k_cu_cc063e0b_158304cuda3std3__48in_placeE
	.align		8
        /*0058*/ 	.dword	_ZN40_INTERNAL_5321adaa_4_k_cu_cc063e0b_158304cuda3std6ranges3__45__cpo4swapE
	.align		8
        /*0060*/ 	.dword	_ZN40_INTERNAL_5321adaa_4_k_cu_cc063e0b_158304cuda3std6ranges3__45__cpo9iter_moveE
	.align		8
        /*0068*/ 	.dword	_ZN40_INTERNAL_5321adaa_4_k_cu_cc063e0b_158304cute7productE
	.align		8
        /*0070*/ 	.dword	_ZN40_INTERNAL_5321adaa_4_k_cu_cc063e0b_158304cute1_E
	.align		8
        /*0078*/ 	.dword	$str$25
	.align		8
        /*0080*/ 	.dword	$str$26
	.align		8
        /*0088*/ 	.dword	$str$27
	.align		8
        /*0090*/ 	.dword	$str$28


//--------------------- .text._ZN7cutlass13device_kernelINS_4gemm6kernel13GemmUniversalIN4cute5tupleIJiiiiEEENS1_10collective13CollectiveMmaINS1_35MainloopSm100TmaUmmaWarpSpecializedILi20ELi2ELi4ENS5_IJNS4_1CILi1EEESB_SB_EEEEENS5_IJNSA_ILi64EEENSA_ILi256EEENSA_ILi32EEEEEEaNS5_IJlSB_lEEEaSI_NS4_8TiledMMAINS4_8MMA_AtomIJNS4_15SM100_MMA_S8_SSIaaiLi64ELi256ELNS4_4UMMA5MajorE0ELSN_0ELNSM_8SaturateE0EEEEEENS4_6LayoutISC_NS5_IJNSA_ILi0EEESS_SS_EEEEENS5_IJNS4_10UnderscoreESV_SV_EEEEENS4_13SM90_TMA_LOADENS4_14ComposedLayoutINS4_7SwizzleILi1ELi4ELi3EEENS4_18smem_ptr_flag_bitsILi8EEENSR_INS5_IJNSA_ILi8EEESG_EEENS5_IJSG_SB_EEEEEEEvNS4_8identityESY_S18_vS19_EENS_8epilogue10collective18CollectiveEpilogueINS1B_23Sm100TmaWarpSpecializedILi4ELi2ELi32ELb0ELb0EEEJSH_NS5_IJNSR_ISE_SB_EES1G_EEEaSI_aSI_NS1B_6fusion15FusionCallbacksIS1F_NS1I_17LinearCombinationIaiaiLNS_15FloatRoundStyleE2EEESH_S1H_JEEENS4_5SM1004TMEM4LOAD26SM100_TMEM_LOAD_16dp32b32xESY_NSZ_INS10_ILi2ELi4ELi3EEES13_NSR_INS5_IJS14_SE_EEENS5_IJSE_SB_EEEEEEENS4_39AutoVectorizingCopyWithAssumedAlignmentILi128EEENS4_14SM90_TMA_STOREES1W_S1Y_S1Y_EEEvvEEEEvNT_6ParamsE --------------------------
	.section	.text._ZN7cutlass13device_kernelINS_4gemm6kernel13GemmUniversalIN4cute5tupleIJiiiiEEENS1_10collective13CollectiveMmaINS1_35MainloopSm100TmaUmmaWarpSpecializedILi20ELi2ELi4ENS5_IJNS4_1CILi1EEESB_SB_EEEEENS5_IJNSA_ILi64EEENSA_ILi256EEENSA_ILi32EEEEEEaNS5_IJlSB_lEEEaSI_NS4_8TiledMMAINS4_8MMA_AtomIJNS4_15SM100_MMA_S8_SSIaaiLi64ELi256ELNS4_4UMMA5MajorE0ELSN_0ELNSM_8SaturateE0EEEEEENS4_6LayoutISC_NS5_IJNSA_ILi0EEESS_SS_EEEEENS5_IJNS4_10UnderscoreESV_SV_EEEEENS4_13SM90_TMA_LOADENS4_14ComposedLayoutINS4_7SwizzleILi1ELi4ELi3EEENS4_18smem_ptr_flag_bitsILi8EEENSR_INS5_IJNSA_ILi8EEESG_EEENS5_IJSG_SB_EEEEEEEvNS4_8identityESY_S18_vS19_EENS_8epilogue10collective18CollectiveEpilogueINS1B_23Sm100TmaWarpSpecializedILi4ELi2ELi32ELb0ELb0EEEJSH_NS5_IJNSR_ISE_SB_EES1G_EEEaSI_aSI_NS1B_6fusion15FusionCallbacksIS1F_NS1I_17LinearCombinationIaiaiLNS_15FloatRoundStyleE2EEESH_S1H_JEEENS4_5SM1004TMEM4LOAD26SM100_TMEM_LOAD_16dp32b32xESY_NSZ_INS10_ILi2ELi4ELi3EEES13_NSR_INS5_IJS14_SE_EEENS5_IJSE_SB_EEEEEEENS4_39AutoVectorizingCopyWithAssumedAlignmentILi128EEENS4_14SM90_TMA_STOREES1W_S1Y_S1Y_EEEvvEEEEvNT_6ParamsE,"ax",@progbits
	.align	128
.text._ZN7cutlass13device_kernelINS_4gemm6kernel13GemmUniversalIN4cute5tupleIJiiiiEEENS1_10collective13CollectiveMmaINS1_35MainloopSm100TmaUmmaWarpSpecializedILi20ELi2ELi4ENS5_IJNS4_1CILi1EEESB_SB_EEEEENS5_IJNSA_ILi64EEENSA_ILi256EEENSA_ILi32EEEEEEaNS5_IJlSB_lEEEaSI_NS4_8TiledMMAINS4_8MMA_AtomIJNS4_15SM100_MMA_S8_SSIaaiLi64ELi256ELNS4_4UMMA5MajorE0ELSN_0ELNSM_8SaturateE0EEEEEENS4_6LayoutISC_NS5_IJNSA_ILi0EEESS_SS_EEEEENS5_IJNS4_10UnderscoreESV_SV_EEEEENS4_13SM90_TMA_LOADENS4_14ComposedLayoutINS4_7SwizzleILi1ELi4ELi3EEENS4_18smem_ptr_flag_bitsILi8EEENSR_INS5_IJNSA_ILi8EEESG_EEENS5_IJSG_SB_EEEEEEEvNS4_8identityESY_S18_vS19_EENS_8epilogue10collective18CollectiveEpilogueINS1B_23Sm100TmaWarpSpecializedILi4ELi2ELi32ELb0ELb0EEEJSH_NS5_IJNSR_ISE_SB_EES1G_EEEaSI_aSI_NS1B_6fusion15FusionCallbacksIS1F_NS1I_17LinearCombinationIaiaiLNS_15FloatRoundStyleE2EEESH_S1H_JEEENS4_5SM1004TMEM4LOAD26SM100_TMEM_LOAD_16dp32b32xESY_NSZ_INS10_ILi2ELi4ELi3EEES13_NSR_INS5_IJS14_SE_EEENS5_IJSE_SB_EEEEEEENS4_39AutoVectorizingCopyWithAssumedAlignmentILi128EEENS4_14SM90_TMA_STOREES1W_S1Y_S1Y_EEEvvEEEEvNT_6ParamsE:
        .type           _ZN7cutlass13device_kernelINS_4gemm6kernel13GemmUniversalIN4cute5tupleIJiiiiEEENS1_10collective13CollectiveMmaINS1_35MainloopSm100TmaUmmaWarpSpecializedILi20ELi2ELi4ENS5_IJNS4_1CILi1EEESB_SB_EEEEENS5_IJNSA_ILi64EEENSA_ILi256EEENSA_ILi32EEEEEEaNS5_IJlSB_lEEEaSI_NS4_8TiledMMAINS4_8MMA_AtomIJNS4_15SM100_MMA_S8_SSIaaiLi64ELi256ELNS4_4UMMA5MajorE0ELSN_0ELNSM_8SaturateE0EEEEEENS4_6LayoutISC_NS5_IJNSA_ILi0EEESS_SS_EEEEENS5_IJNS4_10UnderscoreESV_SV_EEEEENS4_13SM90_TMA_LOADENS4_14ComposedLayoutINS4_7SwizzleILi1ELi4ELi3EEENS4_18smem_ptr_flag_bitsILi8EEENSR_INS5_IJNSA_ILi8EEESG_EEENS5_IJSG_SB_EEEEEEEvNS4_8identityESY_S18_vS19_EENS_8epilogue10collective18CollectiveEpilogueINS1B_23Sm100TmaWarpSpecializedILi4ELi2ELi32ELb0ELb0EEEJSH_NS5_IJNSR_ISE_SB_EES1G_EEEaSI_aSI_NS1B_6fusion15FusionCallbacksIS1F_NS1I_17LinearCombinationIaiaiLNS_15FloatRoundStyleE2EEESH_S1H_JEEENS4_5SM1004TMEM4LOAD26SM100_TMEM_LOAD_16dp32b32xESY_NSZ_INS10_ILi2ELi4ELi3EEES13_NSR_INS5_IJS14_SE_EEENS5_IJSE_SB_EEEEEEENS4_39AutoVectorizingCopyWithAssumedAlignmentILi128EEENS4_14SM90_TMA_STOREES1W_S1Y_S1Y_EEEvvEEEEvNT_6ParamsE,@function
        .size           _ZN7cutlass13device_kernelINS_4gemm6kernel13GemmUniversalIN4cute5tupleIJiiiiEEENS1_10collective13CollectiveMmaINS1_35MainloopSm100TmaUmmaWarpSpecializedILi20ELi2ELi4ENS5_IJNS4_1CILi1EEESB_SB_EEEEENS5_IJNSA_ILi64EEENSA_ILi256EEENSA_ILi32EEEEEEaNS5_IJlSB_lEEEaSI_NS4_8TiledMMAINS4_8MMA_AtomIJNS4_15SM100_MMA_S8_SSIaaiLi64ELi256ELNS4_4UMMA5MajorE0ELSN_0ELNSM_8SaturateE0EEEEEENS4_6LayoutISC_NS5_IJNSA_ILi0EEESS_SS_EEEEENS5_IJNS4_10UnderscoreESV_SV_EEEEENS4_13SM90_TMA_LOADENS4_14ComposedLayoutINS4_7SwizzleILi1ELi4ELi3EEENS4_18smem_ptr_flag_bitsILi8EEENSR_INS5_IJNSA_ILi8EEESG_EEENS5_IJSG_SB_EEEEEEEvNS4_8identityESY_S18_vS19_EENS_8epilogue10collective18CollectiveEpilogueINS1B_23Sm100TmaWarpSpecializedILi4ELi2ELi32ELb0ELb0EEEJSH_NS5_IJNSR_ISE_SB_EES1G_EEEaSI_aSI_NS1B_6fusion15FusionCallbacksIS1F_NS1I_17LinearCombinationIaiaiLNS_15FloatRoundStyleE2EEESH_S1H_JEEENS4_5SM1004TMEM4LOAD26SM100_TMEM_LOAD_16dp32b32xESY_NSZ_INS10_ILi2ELi4ELi3EEES13_NSR_INS5_IJS14_SE_EEENS5_IJSE_SB_EEEEEEENS4_39AutoVectorizingCopyWithAssumedAlignmentILi128EEENS4_14SM90_TMA_STOREES1W_S1Y_S1Y_EEEvvEEEEvNT_6ParamsE,(.L_x_219 - _ZN7cutlass13device_kernelINS_4gemm6kernel13GemmUniversalIN4cute5tupleIJiiiiEEENS1_10collective13CollectiveMmaINS1_35MainloopSm100TmaUmmaWarpSpecializedILi20ELi2ELi4ENS5_IJNS4_1CILi1EEESB_SB_EEEEENS5_IJNSA_ILi64EEENSA_ILi256EEENSA_ILi32EEEEEEaNS5_IJlSB_lEEEaSI_NS4_8TiledMMAINS4_8MMA_AtomIJNS4_15SM100_MMA_S8_SSIaaiLi64ELi256ELNS4_4UMMA5MajorE0ELSN_0ELNSM_8SaturateE0EEEEEENS4_6LayoutISC_NS5_IJNSA_ILi0EEESS_SS_EEEEENS5_IJNS4_10UnderscoreESV_SV_EEEEENS4_13SM90_TMA_LOADENS4_14ComposedLayoutINS4_7SwizzleILi1ELi4ELi3EEENS4_18smem_ptr_flag_bitsILi8EEENSR_INS5_IJNSA_ILi8EEESG_EEENS5_IJSG_SB_EEEEEEEvNS4_8identityESY_S18_vS19_EENS_8epilogue10collective18CollectiveEpilogueINS1B_23Sm100TmaWarpSpecializedILi4ELi2ELi32ELb0ELb0EEEJSH_NS5_IJNSR_ISE_SB_EES1G_EEEaSI_aSI_NS1B_6fusion15FusionCallbacksIS1F_NS1I_17LinearCombinationIaiaiLNS_15FloatRoundStyleE2EEESH_S1H_JEEENS4_5SM1004TMEM4LOAD26SM100_TMEM_LOAD_16dp32b32xESY_NSZ_INS10_ILi2ELi4ELi3EEES13_NSR_INS5_IJS14_SE_EEENS5_IJSE_SB_EEEEEEENS4_39AutoVectorizingCopyWithAssumedAlignmentILi128EEENS4_14SM90_TMA_STOREES1W_S1Y_S1Y_EEEvvEEEEvNT_6ParamsE)
        .other          _ZN7cutlass13device_kernelINS_4gemm6kernel13GemmUniversalIN4cute5tupleIJiiiiEEENS1_10collective13CollectiveMmaINS1_35MainloopSm100TmaUmmaWarpSpecializedILi20ELi2ELi4ENS5_IJNS4_1CILi1EEESB_SB_EEEEENS5_IJNSA_ILi64EEENSA_ILi256EEENSA_ILi32EEEEEEaNS5_IJlSB_lEEEaSI_NS4_8TiledMMAINS4_8MMA_AtomIJNS4_15SM100_MMA_S8_SSIaaiLi64ELi256ELNS4_4UMMA5MajorE0ELSN_0ELNSM_8SaturateE0EEEEEENS4_6LayoutISC_NS5_IJNSA_ILi0EEESS_SS_EEEEENS5_IJNS4_10UnderscoreESV_SV_EEEEENS4_13SM90_TMA_LOADENS4_14ComposedLayoutINS4_7SwizzleILi1ELi4ELi3EEENS4_18smem_ptr_flag_bitsILi8EEENSR_INS5_IJNSA_ILi8EEESG_EEENS5_IJSG_SB_EEEEEEEvNS4_8identityESY_S18_vS19_EENS_8epilogue10collective18CollectiveEpilogueINS1B_23Sm100TmaWarpSpecializedILi4ELi2ELi32ELb0ELb0EEEJSH_NS5_IJNSR_ISE_SB_EES1G_EEEaSI_aSI_NS1B_6fusion15FusionCallbacksIS1F_NS1I_17LinearCombinationIaiaiLNS_15FloatRoundStyleE2EEESH_S1H_JEEENS4_5SM1004TMEM4LOAD26SM100_TMEM_LOAD_16dp32b32xESY_NSZ_INS10_ILi2ELi4ELi3EEES13_NSR_INS5_IJS14_SE_EEENS5_IJSE_SB_EEEEEEENS4_39AutoVectorizingCopyWithAssumedAlignmentILi128EEENS4_14SM90_TMA_STOREES1W_S1Y_S1Y_EEEvvEEEEvNT_6ParamsE,@"STO_CUDA_ENTRY STV_DEFAULT"
_ZN7cutlass13device_kernelINS_4gemm6kernel13GemmUniversalIN4cute5tupleIJiiiiEEENS1_10collective13CollectiveMmaINS1_35MainloopSm100TmaUmmaWarpSpecializedILi20ELi2ELi4ENS5_IJNS4_1CILi1EEESB_SB_EEEEENS5_IJNSA_ILi64EEENSA_ILi256EEENSA_ILi32EEEEEEaNS5_IJlSB_lEEEaSI_NS4_8TiledMMAINS4_8MMA_AtomIJNS4_15SM100_MMA_S8_SSIaaiLi64ELi256ELNS4_4UMMA5MajorE0ELSN_0ELNSM_8SaturateE0EEEEEENS4_6LayoutISC_NS5_IJNSA_ILi0EEESS_SS_EEEEENS5_IJNS4_10UnderscoreESV_SV_EEEEENS4_13SM90_TMA_LOADENS4_14ComposedLayoutINS4_7SwizzleILi1ELi4ELi3EEENS4_18smem_ptr_flag_bitsILi8EEENSR_INS5_IJNSA_ILi8EEESG_EEENS5_IJSG_SB_EEEEEEEvNS4_8identityESY_S18_vS19_EENS_8epilogue10collective18CollectiveEpilogueINS1B_23Sm100TmaWarpSpecializedILi4ELi2ELi32ELb0ELb0EEEJSH_NS5_IJNSR_ISE_SB_EES1G_EEEaSI_aSI_NS1B_6fusion15FusionCallbacksIS1F_NS1I_17LinearCombinationIaiaiLNS_15FloatRoundStyleE2EEESH_S1H_JEEENS4_5SM1004TMEM4LOAD26SM100_TMEM_LOAD_16dp32b32xESY_NSZ_INS10_ILi2ELi4ELi3EEES13_NSR_INS5_IJS14_SE_EEENS5_IJSE_SB_EEEEEEENS4_39AutoVectorizingCopyWithAssumedAlignmentILi128EEENS4_14SM90_TMA_STOREES1W_S1Y_S1Y_EEEvvEEEEvNT_6ParamsE:
[----:B------:R-:W1:Y:S01]  /*0000*/  LDC R1, c[0x0][0x37c] ;  /* 0x0000df00ff017b82 */ /* 0x000e620000000800 */
[----:B------:R-:W2:Y:S01]  /*0010*/  S2R R103, SR_TID.X ;  /* 0x0000000000677919 */ /* 0x000ea20000002100 */
[----:B------:R-:W3:Y:S01]  /*0020*/  LDCU.64 UR4, c[0x0][0x890] ;  /* 0x00011200ff0477ac */ /* 0x000ee20008000a00 */
[----:B------:R-:W-:Y:S02]  /*0030*/  PRMT R91, RZ, 0x7610, R91 ;  /* 0x00007610ff5b7816 */ /* 0x000fe4000000005b */
[----:B------:R-:W-:Y:S01]  /*0040*/  ELECT P5, URZ, PT ;  /* 0x0000000000ff782f */ /* 0x000fe200038a0000 */
[----:B------:R-:W4:Y:S01]  /*0050*/  LDCU.64 UR46, c[0x0][0x358] ;  /* 0x00006b00ff2e77ac */ /* 0x000f220008000a00 */
[----:B---3--:R-:W-:-:S04]  /*0060*/  UISETP.NE.U32.AND UP0, UPT, UR4, URZ, UPT ;  /* 0x000000ff0400728c */ /* 0x008fc8000bf05070 */
[----:B------:R-:W-:Y:S01]  /*0070*/  UISETP.NE.AND.EX UP0, UPT, UR5, URZ, UPT, UP0 ;  /* 0x000000ff0500728c */ /* 0x000fe2000bf05300 */
[----:B--2---:R-:W-:-:S05]  /*0080*/  SHF.R.U32.HI R96, RZ, 0x5, R103 ;  /* 0x00000005ff607819 */ /* 0x004fca0000011667 */
[----:B------:R-:W2:Y:S02]  /*0090*/  SHFL.IDX PT, R0, R96, RZ, 0x1f ;  /* 0x00001fff60007589 */ /* 0x000ea400000e0000 */
[----:B--2---:R-:W-:Y:S01]  /*00a0*/  R2UR UR8, R0 ;  /* 0x00000000000872ca */ /* 0x004fe200000e0000 */
[----:B-1--4-:R-:W-:-:S14]  /*00b0*/  BRA.U UP0, `(.L_x_0) ;  /* 0x00000001002c7547 */ /* 0x012fdc000b800000 */
[----:B------:R-:W1:Y:S02]  /*00c0*/  LDCU.64 UR6, c[0x0][0x888] ;  /* 0x00011100ff0677ac */ /* 0x000e640008000a00 */
[----:B-1----:R-:W-:-:S04]  /*00d0*/  UISETP.NE.U32.AND UP0, UPT, UR6, URZ, UPT ;  /* 0x000000ff0600728c */ /* 0x002fc8000bf05070 */
[----:B------:R-:W-:-:S09]  /*00e0*/  UISETP.NE.AND.EX UP0, UPT, UR7, URZ, UPT, UP0 ;  /* 0x000000ff0700728c */ /* 0x000fd2000bf05300 */
[----:B------:R-:W-:Y:S05]  /*00f0*/  BRA.U !UP0, `(.L_x_1) ;  /* 0x0000000108107547 */ /* 0x000fea000b800000 */
[----:B------:R-:W1:Y:S02]  /*0100*/  LDC.64 R50, c[0x0][0x888] ;  /* 0x00022200ff327b82 */ /* 0x000e640000000a00 */
[----:B-1----:R1:W5:Y:S01]  /*0110*/  LDG.E R50, desc[UR46][R50.64] ;  /* 0x0000002e32327981 */ /* 0x002362000c1e1900 */
[----:B------:R-:W-:Y:S01]  /*0120*/  HFMA2 R91, -RZ, RZ, 0, 5.9604644775390625e-08 ;  /* 0x00000001ff5b7431 */ /* 0x000fe200000001ff */
[----:B------:R-:W-:Y:S05]  /*0130*/  BRA `(.L_x_0) ;  /* 0x00000000000c7947 */ /* 0x000fea0003800000 */
.L_x_1:
[----:B------:R-:W1:Y:S01]  /*0140*/  LDCU UR6, c[0x0][0x880] ;  /* 0x00011000ff0677ac */ /* 0x000e620008000800 */
[----:B------:R-:W-:Y:S01]  /*0150*/  HFMA2 R91, -RZ, RZ, 0, 5.9604644775390625e-08 ;  /* 0x00000001ff5b7431 */ /* 0x000fe200000001ff */
[----:B-1----:R-:W-:-:S07]  /*0160*/  MOV R50, UR6 ;  /* 0x0000000600327c02 */ /* 0x002fce0008000f00 */
.L_x_0:
[----:B------:R-:W2:Y:S02]  /*0170*/  LDCU.64 UR6, c[0x0][0x8b0] ;  /* 0x00011600ff0677ac */ /* 0x000ea40008000a00 */
[----:B--2---:R-:W-:-:S04]  /*0180*/  UISETP.NE.U32.AND UP0, UPT, UR6, URZ, UPT ;  /* 0x000000ff0600728c */ /* 0x004fc8000bf05070 */
[----:B------:R-:W-:-:S09]  /*0190*/  UISETP.NE.AND.EX UP0, UPT, UR7, URZ, UPT, UP0 ;  /* 0x000000ff0700728c */ /* 0x000fd2000bf05300 */
[----:B------:R-:W-:Y:S05]  /*01a0*/  BRA.U UP0, `(.L_x_2) ;  /* 0x0000000100247547 */ /* 0x000fea000b800000 */
[----:B------:R-:W2:Y:S02]  /*01b0*/  LDCU.64 UR6, c[0x0][0x8a8] ;  /* 0x00011500ff0677ac */ /* 0x000ea40008000a00 */
[----:B--2---:R-:W-:-:S04]  /*01c0*/  UISETP.NE.U32.AND UP0, UPT, UR6, URZ, UPT ;  /* 0x000000ff0600728c */ /* 0x004fc8000bf05070 */
[----:B------:R-:W-:-:S09]  /*01d0*/  UISETP.NE.AND.EX UP0, UPT, UR7, URZ, UPT, UP0 ;  /* 0x000000ff0700728c */ /* 0x000fd2000bf05300 */
[----:B------:R-:W-:Y:S05]  /*01e0*/  BRA.U !UP0, `(.L_x_3) ;  /* 0x00000001080c7547 */ /* 0x000fea000b800000 */
[----:B------:R-:W2:Y:S02]  /*01f0*/  LDC.64 R2, c[0x0][0x8a8] ;  /* 0x00022a00ff027b82 */ /* 0x000ea40000000a00 */
[----:B--2---:R2:W5:Y:S01]  /*0200*/  LDG.E R47, desc[UR46][R2.64] ;  /* 0x0000002e022f7981 */ /* 0x004562000c1e1900 */
[----:B------:R-:W-:Y:S05]  /*0210*/  BRA `(.L_x_2) ;  /* 0x0000000000087947 */ /* 0x000fea0003800000 */
.L_x_3:
[----:B------:R-:W2:Y:S02]  /*0220*/  LDCU UR6, c[0x0][0x8a0] ;  /* 0x00011400ff0677ac */ /* 0x000ea40008000800 */
[----:B--2---:R-:W-:Y:S02]  /*0230*/  MOV R47, UR6 ;  /* 0x00000006002f7c02 */ /* 0x004fe40008000f00 */
.L_x_2:
[----:B------:R-:W-:Y:S01]  /*0240*/  IMAD.U32 R0, RZ, RZ, UR8 ;  /* 0x00000008ff007e24 */ /* 0x000fe2000f8e00ff */
[----:B------:R-:W-:Y:S04]  /*0250*/  BSSY.RECONVERGENT B0, `(.L_x_4) ;  /* 0x000000c000007945 */ /* 0x000fe80003800200 */
[C---:B------:R-:W-:Y:S02]  /*0260*/  ISETP.NE.OR P1, PT, R0.reuse, 0x1, !P5 ;  /* 0x000000010000780c */ /* 0x040fe40006f25670 */
[----:B------:R-:W-:-:S11]  /*0270*/  ISETP.NE.OR P0, PT, R0, 0x3, !P5 ;  /* 0x000000030000780c */ /* 0x000fd60006f05670 */
[----:B------:R-:W-:Y:S05]  /*0280*/  @P1 BRA `(.L_x_5) ;  /* 0x0000000000201947 */ /* 0x000fea0003800000 */
[----:B------:R-:W3:Y:S02]  /*0290*/  LDCU.64 UR6, c[0x0][0x348] ;  /* 0x00006900ff0677ac */ /* 0x000ee40008000a00 */
[----:B---3--:R-:W-:Y:S02]  /*02a0*/  UIADD3 UR10, UP1, UPT, UR6, 0x80, URZ ;  /* 0x00000080060a7890 */ /* 0x008fe4000ff3e0ff */
[----:B------:R-:W-:Y:S02]  /*02b0*/  UIADD3 UR6, UP0, UPT, UR6, 0x180, URZ ;  /* 0x0000018006067890 */ /* 0x000fe4000ff1e0ff */
[----:B------:R-:W-:Y:S02]  /*02c0*/  UIADD3.X UR11, UPT, UPT, URZ, UR7, URZ, UP1, !UPT ;  /* 0x00000007ff0b7290 */ /* 0x000fe40008ffe4ff */
[----:B------:R-:W-:-:S07]  /*02d0*/  UIADD3.X UR7, UPT, UPT, URZ, UR7, URZ, UP0, !UPT ;  /* 0x00000007ff077290 */ /* 0x000fce00087fe4ff */
[----:B------:R3:W-:Y:S02]  /*02e0*/  UTMACCTL.PF [UR10] ;  /* 0x000000000a0079b9 */ /* 0x0007e40008040000 */
[----:B------:R3:W-:Y:S02]  /*02f0*/  UTMACCTL.PF [UR6] ;  /* 0x00000000060079b9 */ /* 0x0007e40008040000 */
[----:B---3--:R-:W-:Y:S01]  /*0300*/  NOP ;  /* 0x0000000000007918 */ /* 0x008fe20000000000 */
.L_x_5:
[----:B------:R-:W-:Y:S05]  /*0310*/  BSYNC.RECONVERGENT B0 ;  /* 0x0000000000007941 */ /* 0x000fea0003800200 */
.L_x_4:
[----:B------:R-:W-:Y:S04]  /*0320*/  BSSY.RECONVERGENT B0, `(.L_x_6) ;  /* 0x000000a000007945 */ /* 0x000fe80003800200 */
        /* <DEDUP_REMOVED lines=9> */
.L_x_7:
[----:B------:R-:W-:Y:S05]  /*03c0*/  BSYNC.RECONVERGENT B0 ;  /* 0x0000000000007941 */ /* 0x000fea0003800200 */
.L_x_6:
[----:B------:R-:W3:Y:S01]  /*03d0*/  LDCU.64 UR6, c[0x0][0x888] ;  /* 0x00011100ff0677ac */ /* 0x000ee20008000a00 */
[----:B------:R-:W-:Y:S02]  /*03e0*/  UISETP.EQ.U32.AND UP1, UPT, UR4, URZ, UPT ;  /* 0x000000ff0400728c */ /* 0x000fe4000bf22070 */
[----:B------:R-:W-:Y:S02]  /*03f0*/  UPLOP3.LUT UP2, UPT, UPT, UPT, UPT, 0x80, 0x8 ;  /* 0x000000000008789c */ /* 0x000fe40003f4f070 */
[----:B---3--:R-:W-:-:S04]  /*0400*/  UISETP.NE.U32.AND UP0, UPT, UR6, URZ, UPT ;  /* 0x000000ff0600728c */ /* 0x008fc8000bf05070 */
[----:B------:R-:W-:-:S04]  /*0410*/  UISETP.NE.AND.EX UP0, UPT, UR7, URZ, UPT, UP0 ;  /* 0x000000ff0700728c */ /* 0x000fc8000bf05300 */
[----:B------:R-:W-:-:S04]  /*0420*/  UISETP.EQ.OR.EX UP3, UPT, UR5, URZ, !UP0, UP1 ;  /* 0x000000ff0500728c */ /* 0x000fc8000c762710 */
[----:B------:R-:W-:-:S05]  /*0430*/  UP2UR UR50, UPR, URZ, 0x8 ;  /* 0x00000008ff327883 */ /* 0x000fca0008000000 */
[----:B------:R-:W-:Y:S07]  /*0440*/  BRA.U !UP3, `(.L_x_8) ;  /* 0x000000010b207547 */ /* 0x000fee000b800000 */
[----:B-----5:R-:W-:Y:S01]  /*0450*/  R2UR UR6, R50 ;  /* 0x00000000320672ca */ /* 0x020fe200000e0000 */
[----:B------:R-:W-:Y:S02]  /*0460*/  UISETP.NE.U32.AND UP2, UPT, UR4, URZ, UPT ;  /* 0x000000ff0400728c */ /* 0x000fe4000bf45070 */
[----:B------:R-:W-:Y:S02]  /*0470*/  USEL UR4, URZ, 0xffffffff, UP0 ;  /* 0xffffffffff047887 */ /* 0x000fe40008000000 */
[----:B------:R-:W-:-:S08]  /*0480*/  UISETP.NE.AND.EX UP2, UPT, UR5, URZ, UPT, UP2 ;  /* 0x000000ff0500728c */ /* 0x000fd0000bf45320 */
[----:B------:R-:W-:-:S04]  /*0490*/  UISETP.NE.AND UP1, UPT, UR6, URZ, UPT ;  /* 0x000000ff0600728c */ /* 0x000fc8000bf25270 */
[----:B------:R-:W-:-:S04]  /*04a0*/  @!UP2 USEL UR4, URZ, 0xffffffff, UP1 ;  /* 0xffffffffff04a887 */ /* 0x000fc80008800000 */
[----:B------:R-:W-:-:S04]  /*04b0*/  ULOP3.LUT UR4, UR4, 0x1, URZ, 0xc0, !UPT ;  /* 0x0000000104047892 */ /* 0x000fc8000f8ec0ff */
[----:B------:R-:W-:-:S11]  /*04c0*/  UISETP.NE.U32.AND UP2, UPT, UR4, 0x1, UPT ;  /* 0x000000010400788c */ /* 0x000fd6000bf45070 */
.L_x_8:
[----:B--2---:R-:W2:Y:S01]  /*04d0*/  SHFL.IDX PT, R2, R96, RZ, 0x1f ;  /* 0x00001fff60027589 */ /* 0x004ea200000e0000 */
[----:B------:R-:W-:-:S04]  /*04e0*/  UISETP.NE.AND UP1, UPT, UR8, 0x2, UPT ;  /* 0x000000020800788c */ /* 0x000fc8000bf25270 */
[----:B------:R-:W-:Y:S01]  /*04f0*/  USEL UR6, URZ, 0x1, UP1 ;  /* 0x00000001ff067887 */ /* 0x000fe20008800000 */
[----:B--2---:R-:W-:-:S13]  /*0500*/  ISETP.NE.AND P0, PT, R2, RZ, PT ;  /* 0x000000ff0200720c */ /* 0x004fda0003f05270 */
[----:B------:R-:W-:Y:S05]  /*0510*/  @P0 BRA `(.L_x_9) ;  /* 0x0000000000d40947 */ /* 0x000fea0003800000 */
[----:B------:R-:W-:Y:S01]  /*0520*/  ELECT P0, URZ, PT ;  /* 0x0000000000ff782f */ /* 0x000fe20003800000 */
[----:B------:R-:W-:-:S12]  /*0530*/  BSSY.RECONVERGENT B0, `(.L_x_9) ;  /* 0x0000033000007945 */ /* 0x000fd80003800200 */
[----:B------:R-:W-:Y:S05]  /*0540*/  @!P0 BRA `(.L_x_10) ;  /* 0x0000000000c48947 */ /* 0x000fea0003800000 */
[----:B------:R-:W2:Y:S01]  /*0550*/  S2UR UR5, SR_CgaCtaId ;  /* 0x00000000000579c3 */ /* 0x000ea20000008800 */
[----:B------:R-:W-:Y:S01]  /*0560*/  UMOV UR7, 0x400 ;  /* 0x0000040000077882 */ /* 0x000fe20000000000 */
[----:B------:R-:W-:Y:S02]  /*0570*/  UMOV UR4, 0x1 ;  /* 0x0000000100047882 */ /* 0x000fe40000000000 */
[----:B------:R-:W-:-:S04]  /*0580*/  UIADD3 UR10, UPT, UPT, -UR4, 0x100000, URZ ;  /* 0x00100000040a7890 */ /* 0x000fc8000fffe1ff */
[----:B------:R-:W-:Y:S02]  /*0590*/  USHF.L.U32 UR11, UR10, 0xb, URZ ;  /* 0x0000000b0a0b7899 */ /* 0x000fe400080006ff */
[----:B------:R-:W-:Y:S02]  /*05a0*/  USHF.L.U32 UR10, UR10, 0x1, URZ ;  /* 0x000000010a0a7899 */ /* 0x000fe400080006ff */
[----:B--2---:R-:W-:Y:S01]  /*05b0*/  ULEA UR5, UR5, UR7, 0x18 ;  /* 0x0000000705057291 */ /* 0x004fe2000f8ec0ff */
[----:B------:R-:W2:Y:S11]  /*05c0*/  FENCE.VIEW.ASYNC.S ;  /* 0x00000000000073c6 */ /* 0x000eb60000000000 */
[----:B--2---:R2:W3:Y:S01]  /*05d0*/  SYNCS.EXCH.64 URZ, [UR5], UR10 ;  /* 0x0000000a05ff75b2 */ /* 0x0044e20008000100 */
[----:B------:R2:W4:Y:S01]  /*05e0*/  SYNCS.EXCH.64 URZ, [UR5+0xa0], UR10 ;  /* 0x0000a00a05ff75b2 */ /* 0x0005220008000100 */
[----:B------:R2:W1:Y:S01]  /*05f0*/  SYNCS.EXCH.64 URZ, [UR5+0x8], UR10 ;  /* 0x0000080a05ff75b2 */ /* 0x0004620008000100 */
        /* <DEDUP_REMOVED lines=36> */
[----:B------:R2:W1:Y:S02]  /*0840*/  SYNCS.EXCH.64 URZ, [UR5+0x138], UR10 ;  /* 0x0001380a05ff75b2 */ /* 0x0004640008000100 */
[----:B--234-:R-:W-:Y:S01]  /*0850*/  NOP ;  /* 0x0000000000007918 */ /* 0x01cfe20000000000 */
.L_x_10:
[----:B------:R-:W-:Y:S05]  /*0860*/  BSYNC.RECONVERGENT B0 ;  /* 0x0000000000007941 */ /* 0x000fea0003800200 */
.L_x_9:
[----:B------:R-:W2:Y:S01]  /*0870*/  SHFL.IDX PT, R2, R96, RZ, 0x1f ;  /* 0x00001fff60027589 */ /* 0x000ea200000e0000 */
[----:B------:R-:W-:Y:S01]  /*0880*/  NOP ;  /* 0x0000000000007918 */ /* 0x000fe20000000000 */
[----:B--2---:R-:W-:-:S13]  /*0890*/  ISETP.NE.AND P0, PT, R2, 0x1, PT ;  /* 0x000000010200780c */ /* 0x004fda0003f05270 */
[----:B------:R-:W-:Y:S05]  /*08a0*/  @P0 BRA `(.L_x_11) ;  /* 0x0000000000580947 */ /* 0x000fea0003800000 */
[----:B------:R-:W2:Y:S01]  /*08b0*/  S2UR UR7, SR_CgaCtaId ;  /* 0x00000000000779c3 */ /* 0x000ea20000008800 */
[----:B------:R-:W-:Y:S01]  /*08c0*/  UMOV UR9, 0x400 ;  /* 0x0000040000097882 */ /* 0x000fe20000000000 */
[----:B------:R-:W-:Y:S01]  /*08d0*/  UMOV UR5, 0x20 ;  /* 0x0000002000057882 */ /* 0x000fe20000000000 */
[----:B------:R-:W-:Y:S01]  /*08e0*/  UMOV UR4, 0x80 ;  /* 0x0000008000047882 */ /* 0x000fe20000000000 */
[----:B------:R-:W-:-:S04]  /*08f0*/  UIADD3 UR10, UPT, UPT, -UR5, 0x100000, URZ ;  /* 0x00100000050a7890 */ /* 0x000fc8000fffe1ff */
[----:B------:R-:W-:Y:S02]  /*0900*/  USHF.L.U32 UR11, UR10, 0xb, URZ ;  /* 0x0000000b0a0b7899 */ /* 0x000fe400080006ff */
[----:B------:R-:W-:Y:S02]  /*0910*/  USHF.L.U32 UR10, UR10, 0x1, URZ ;  /* 0x000000010a0a7899 */ /* 0x000fe400080006ff */
[----:B------:R-:W-:-:S04]  /*0920*/  UIADD3 UR4, UPT, UPT, -UR4, 0x100000, URZ ;  /* 0x0010000004047890 */ /* 0x000fc8000fffe1ff */
[----:B------:R-:W-:Y:S02]  /*0930*/  USHF.L.U32 UR5, UR4, 0xb, URZ ;  /* 0x0000000b04057899 */ /* 0x000fe400080006ff */
[----:B------:R-:W-:Y:S01]  /*0940*/  USHF.L.U32 UR4, UR4, 0x1, URZ ;  /* 0x0000000104047899 */ /* 0x000fe200080006ff */
[----:B------:R-:W-:Y:S01]  /*0950*/  ELECT P0, URZ, PT ;  /* 0x0000000000ff782f */ /* 0x000fe20003800000 */
[----:B--2---:R-:W-:Y:S01]  /*0960*/  ULEA UR7, UR7, UR9, 0x18 ;  /* 0x0000000907077291 */ /* 0x004fe2000f8ec0ff */
[----:B------:R-:W2:Y:S11]  /*0970*/  FENCE.VIEW.ASYNC.S ;  /* 0x00000000000073c6 */ /* 0x000eb60000000000 */
[----:B--2---:R2:W3:Y:S01]  /*0980*/  SYNCS.EXCH.64 URZ, [UR7+0x140], UR10 ;  /* 0x0001400a07ff75b2 */ /* 0x0044e20008000100 */
[----:B------:R2:W4:Y:S01]  /*0990*/  SYNCS.EXCH.64 URZ, [UR7+0x160], UR4 ;  /* 0x0001600407ff75b2 */ /* 0x0005220008000100 */
[----:B------:R2:W1:Y:S01]  /*09a0*/  SYNCS.EXCH.64 URZ, [UR7+0x148], UR10 ;  /* 0x0001480a07ff75b2 */ /* 0x0004620008000100 */
[----:B------:R2:W1:Y:S01]  /*09b0*/  SYNCS.EXCH.64 URZ, [UR7+0x168], UR4 ;  /* 0x0001680407ff75b2 */ /* 0x0004620008000100 */
[----:B------:R2:W1:Y:S01]  /*09c0*/  SYNCS.EXCH.64 URZ, [UR7+0x150], UR10 ;  /* 0x0001500a07ff75b2 */ /* 0x0004620008000100 */
[----:B------:R2:W1:Y:S01]  /*09d0*/  SYNCS.EXCH.64 URZ, [UR7+0x170], UR4 ;  /* 0x0001700407ff75b2 */ /* 0x0004620008000100 */
[----:B------:R2:W1:Y:S01]  /*09e0*/  SYNCS.EXCH.64 URZ, [UR7+0x158], UR10 ;  /* 0x0001580a07ff75b2 */ /* 0x0004620008000100 */
[----:B------:R2:W1:Y:S01]  /*09f0*/  SYNCS.EXCH.64 URZ, [UR7+0x178], UR4 ;  /* 0x0001780407ff75b2 */ /* 0x0004620008000100 */
[----:B------:R-:W-:Y:S01]  /*0a00*/  NOP ;  /* 0x0000000000007918 */ /* 0x000fe20000000000 */
.L_x_11:
[----:B------:R-:W2:Y:S01]  /*0a10*/  SHFL.IDX PT, R2, R96, RZ, 0x1f ;  /* 0x00001fff60027589 */ /* 0x000ea200000e0000 */
[----:B------:R-:W-:Y:S01]  /*0a20*/  NOP ;  /* 0x0000000000007918 */ /* 0x000fe20000000000 */
[----:B--2---:R-:W-:-:S13]  /*0a30*/  ISETP.NE.AND P0, PT, R2, 0x3, PT ;  /* 0x000000030200780c */ /* 0x004fda0003f05270 */
[----:B------:R-:W-:Y:S05]  /*0a40*/  @P0 BRA `(.L_x_12) ;  /* 0x0000000000300947 */ /* 0x000fea0003800000 */
[----:B------:R-:W2:Y:S01]  /*0a50*/  S2UR UR5, SR_CgaCtaId ;  /* 0x00000000000579c3 */ /* 0x000ea20000008800 */
[----:B------:R-:W-:Y:S01]  /*0a60*/  UMOV UR7, 0x400 ;  /* 0x0000040000077882 */ /* 0x000fe20000000000 */
[----:B------:R-:W-:Y:S01]  /*0a70*/  UMOV UR4, 0x20 ;  /* 0x0000002000047882 */ /* 0x000fe20000000000 */
[----:B------:R-:W-:Y:S01]  /*0a80*/  ELECT P0, URZ, PT ;  /* 0x0000000000ff782f */ /* 0x000fe20003800000 */
[----:B------:R-:W-:-:S04]  /*0a90*/  UIADD3 UR10, UPT, UPT, -UR4, 0x100000, URZ ;  /* 0x00100000040a7890 */ /* 0x000fc8000fffe1ff */
[----:B------:R-:W-:Y:S02]  /*0aa0*/  USHF.L.U32 UR11, UR10, 0xb, URZ ;  /* 0x0000000b0a0b7899 */ /* 0x000fe400080006ff */
[----:B------:R-:W-:Y:S02]  /*0ab0*/  USHF.L.U32 UR10, UR10, 0x1, URZ ;  /* 0x000000010a0a7899 */ /* 0x000fe400080006ff */
[----:B--2---:R-:W-:Y:S01]  /*0ac0*/  ULEA UR5, UR5, UR7, 0x18 ;  /* 0x0000000705057291 */ /* 0x004fe2000f8ec0ff */
[----:B------:R-:W2:Y:S11]  /*0ad0*/  FENCE.VIEW.ASYNC.S ;  /* 0x00000000000073c6 */ /* 0x000eb60000000000 */
[----:B--2---:R2:W1:Y:S01]  /*0ae0*/  SYNCS.EXCH.64 URZ, [UR5+0x180], UR10 ;  /* 0x0001800a05ff75b2 */ /* 0x0044620008000100 */
[----:B------:R2:W1:Y:S01]  /*0af0*/  SYNCS.EXCH.64 URZ, [UR5+0x188], UR10 ;  /* 0x0001880a05ff75b2 */ /* 0x0004620008000100 */
[----:B------:R-:W-:Y:S01]  /*0b00*/  NOP ;  /* 0x0000000000007918 */ /* 0x000fe20000000000 */
.L_x_12:
[----:B------:R-:W3:Y:S01]  /*0b10*/  SHFL.IDX PT, R2, R96, RZ, 0x1f ;  /* 0x00001fff60027589 */ /* 0x000ee200000e0000 */
[----:B------:R-:W-:Y:S01]  /*0b20*/  NOP ;  /* 0x0000000000007918 */ /* 0x000fe20000000000 */
[----:B---3--:R-:W-:-:S13]  /*0b30*/  ISETP.NE.AND P0, PT, R2, 0x4, PT ;  /* 0x000000040200780c */ /* 0x008fda0003f05270 */
[----:B------:R-:W-:Y:S05]  /*0b40*/  @P0 BRA `(.L_x_13) ;  /* 0x00000000004c0947 */ /* 0x000fea0003800000 */
[----:B--2---:R-:W2:Y:S01]  /*0b50*/  S2UR UR5, SR_CgaCtaId ;  /* 0x00000000000579c3 */ /* 0x004ea20000008800 */
[----:B------:R-:W-:Y:S01]  /*0b60*/  UMOV UR9, 0x100 ;  /* 0x0000010000097882 */ /* 0x000fe20000000000 */
[----:B------:R-:W-:Y:S01]  /*0b70*/  UMOV UR7, 0x400 ;  /* 0x0000040000077882 */ /* 0x000fe20000000000 */
[----:B------:R-:W-:Y:S01]  /*0b80*/  USEL UR9, UR9, 0xe0, UP2 ;  /* 0x000000e009097887 */ /* 0x000fe20009000000 */
[----:B------:R-:W-:Y:S01]  /*0b90*/  UMOV UR4, 0x1 ;  /* 0x0000000100047882 */ /* 0x000fe20000000000 */
[----:B------:R-:W-:Y:S01]  /*0ba0*/  ELECT P0, URZ, PT ;  /* 0x0000000000ff782f */ /* 0x000fe20003800000 */
[----:B------:R-:W-:-:S04]  /*0bb0*/  UIADD3 UR10, UPT, UPT, -UR4, 0x100000, URZ ;  /* 0x00100000040a7890 */ /* 0x000fc8000fffe1ff */
[----:B------:R-:W-:Y:S02]  /*0bc0*/  USHF.L.U32 UR11, UR10, 0xb, URZ ;  /* 0x0000000b0a0b7899 */ /* 0x000fe400080006ff */
[----:B------:R-:W-:Y:S02]  /*0bd0*/  USHF.L.U32 UR10, UR10, 0x1, URZ ;  /* 0x000000010a0a7899 */ /* 0x000fe400080006ff */
[----:B------:R-:W-:-:S04]  /*0be0*/  UIADD3 UR12, UPT, UPT, -UR9, 0x100000, URZ ;  /* 0x00100000090c7890 */ /* 0x000fc8000fffe1ff */
[----:B------:R-:W-:Y:S02]  /*0bf0*/  USHF.L.U32 UR13, UR12, 0xb, URZ ;  /* 0x0000000b0c0d7899 */ /* 0x000fe400080006ff */
[----:B------:R-:W-:Y:S02]  /*0c00*/  USHF.L.U32 UR12, UR12, 0x1, URZ ;  /* 0x000000010c0c7899 */ /* 0x000fe400080006ff */
[----:B--2---:R-:W-:Y:S01]  /*0c10*/  ULEA UR5, UR5, UR7, 0x18 ;  /* 0x0000000705057291 */ /* 0x004fe2000f8ec0ff */
[----:B------:R-:W2:Y:S11]  /*0c20*/  FENCE.VIEW.ASYNC.S ;  /* 0x00000000000073c6 */ /* 0x000eb60000000000 */
[----:B--2---:R3:W2:Y:S01]  /*0c30*/  SYNCS.EXCH.64 URZ, [UR5+0x190], UR10 ;  /* 0x0001900a05ff75b2 */ /* 0x0046a20008000100 */
[----:B------:R3:W1:Y:S01]  /*0c40*/  SYNCS.EXCH.64 URZ, [UR5+0x1a0], UR12 ;  /* 0x0001a00c05ff75b2 */ /* 0x0006620008000100 */
[----:B------:R3:W1:Y:S01]  /*0c50*/  SYNCS.EXCH.64 URZ, [UR5+0x198], UR10 ;  /* 0x0001980a05ff75b2 */ /* 0x0006620008000100 */
[----:B------:R3:W1:Y:S02]  /*0c60*/  SYNCS.EXCH.64 URZ, [UR5+0x1a8], UR12 ;  /* 0x0001a80c05ff75b2 */ /* 0x0006640008000100 */
[----:B---3--:R-:W-:Y:S01]  /*0c70*/  NOP ;  /* 0x0000000000007918 */ /* 0x008fe20000000000 */
.L_x_13:
[----:B------:R-:W3:Y:S01]  /*0c80*/  SHFL.IDX PT, R2, R96, RZ, 0x1f ;  /* 0x00001fff60027589 */ /* 0x000ee200000e0000 */
[----:B------:R-:W-:Y:S01]  /*0c90*/  NOP ;  /* 0x0000000000007918 */ /* 0x000fe20000000000 */
[----:B---3--:R-:W-:-:S13]  /*0ca0*/  ISETP.NE.AND P0, PT, R2, 0x5, PT ;  /* 0x000000050200780c */ /* 0x008fda0003f05270 */
[----:B------:R-:W-:Y:S05]  /*0cb0*/  @P0 BRA `(.L_x_14) ;  /* 0x0000000000580947 */ /* 0x000fea0003800000 */
[----:B------:R-:W3:Y:S01]  /*0cc0*/  S2UR UR7, SR_CgaCtaId ;  /* 0x00000000000779c3 */ /* 0x000ee20000008800 */
[----:B------:R-:W-:Y:S01]  /*0cd0*/  UMOV UR9, 0x400 ;  /* 0x0000040000097882 */ /* 0x000fe20000000000 */
[----:B--2---:R-:W-:Y:S01]  /*0ce0*/  UMOV UR5, 0x1 ;  /* 0x0000000100057882 */ /* 0x004fe20000000000 */
        /* <DEDUP_REMOVED lines=8> */
[----:B---3--:R-:W-:Y:S01]  /*0d70*/  ULEA UR7, UR7, UR9, 0x18 ;  /* 0x0000000907077291 */ /* 0x008fe2000f8ec0ff */
[----:B------:R-:W2:Y:S11]  /*0d80*/  FENCE.VIEW.ASYNC.S ;  /* 0x00000000000073c6 */ /* 0x000eb60000000000 */
[----:B--2---:R3:W2:Y:S01]  /*0d90*/  SYNCS.EXCH.64 URZ, [UR7+0x1b0], UR10 ;  /* 0x0001b00a07ff75b2 */ /* 0x0046a20008000100 */
[----:B------:R3:W1:Y:S01]  /*0da0*/  SYNCS.EXCH.64 URZ, [UR7+0x1d0], UR4 ;  /* 0x0001d00407ff75b2 */ /* 0x0006620008000100 */
[----:B------:R3:W1:Y:S01]  /*0db0*/  SYNCS.EXCH.64 URZ, [UR7+0x1b8], UR10 ;  /* 0x0001b80a07ff75b2 */ /* 0x0006620008000100 */
[----:B------:R3:W1:Y:S01]  /*0dc0*/  SYNCS.EXCH.64 URZ, [UR7+0x1d8], UR4 ;  /* 0x0001d80407ff75b2 */ /* 0x0006620008000100 */
[----:B------:R3:W1:Y:S01]  /*0dd0*/  SYNCS.EXCH.64 URZ, [UR7+0x1c0], UR10 ;  /* 0x0001c00a07ff75b2 */ /* 0x0006620008000100 */
[----:B------:R3:W1:Y:S01]  /*0de0*/  SYNCS.EXCH.64 URZ, [UR7+0x1e0], UR4 ;  /* 0x0001e00407ff75b2 */ /* 0x0006620008000100 */
[----:B------:R3:W1:Y:S01]  /*0df0*/  SYNCS.EXCH.64 URZ, [UR7+0x1c8], UR10 ;  /* 0x0001c80a07ff75b2 */ /* 0x0006620008000100 */
[----:B------:R3:W1:Y:S02]  /*0e00*/  SYNCS.EXCH.64 URZ, [UR7+0x1e8], UR4 ;  /* 0x0001e80407ff75b2 */ /* 0x0006640008000100 */
[----:B---3--:R-:W-:Y:S01]  /*0e10*/  NOP ;  /* 0x0000000000007918 */ /* 0x008fe20000000000 */
.L_x_14:
[----:B------:R-:W3:Y:S01]  /*0e20*/  SHFL.IDX PT, R2, R96, RZ, 0x1f ;  /* 0x00001fff60027589 */ /* 0x000ee200000e0000 */
[----:B------:R-:W-:Y:S01]  /*0e30*/  NOP ;  /* 0x0000000000007918 */ /* 0x000fe20000000000 */
[----:B---3--:R-:W-:-:S13]  /*0e40*/  ISETP.NE.AND P0, PT, R2, 0x3, PT ;  /* 0x000000030200780c */ /* 0x008fda0003f05270 */
[----:B------:R-:W-:Y:S05]  /*0e50*/  @P0 BRA `(.L_x_15) ;  /* 0x0000000000380947 */ /* 0x000fea0003800000 */
[----:B--2---:R-:W2:Y:S01]  /*0e60*/  S2UR UR5, SR_CgaCtaId ;  /* 0x00000000000579c3 */ /* 0x004ea20000008800 */
        /* <DEDUP_REMOVED lines=13> */
.L_x_15:
[----:B--2---:R-:W2:Y:S01]  /*0f40*/  S2UR UR5, SR_CTAID.X ;  /* 0x00000000000579c3 */ /* 0x004ea20000002500 */
[----:B------:R-:W-:-:S05]  /*0f50*/  CS2R.32 R90, SR_CgaSize ;  /* 0x00000000005a7805 */ /* 0x000fca0000008a00 */
[----:B------:R-:W-:-:S05]  /*0f60*/  IMAD R90, R90, -0xa0, RZ ;  /* 0xffffff605a5a7824 */ /* 0x000fca00078e02ff */
[----:B------:R-:W-:-:S14]  /*0f70*/  R2UR UR9, R90 ;  /* 0x000000005a0972ca */ /* 0x000fdc00000e0000 */
[----:B------:R-:W3:Y:S01]  /*0f80*/  LDCU UR9, c[0x0][UR9+0x2b0] ;  /* 0x00005600090977ac */ /* 0x000ee20008000800 */
[----:B------:R-:W-:Y:S01]  /*0f90*/  NOP ;  /* 0x0000000000007918 */ /* 0x000fe20000000000 */
[----:B------:R-:W-:-:S05]  /*0fa0*/  CS2R.32 R90, SR_CgaSize ;  /* 0x00000000005a7805 */ /* 0x000fca0000008a00 */
[----:B------:R-:W-:-:S05]  /*0fb0*/  IMAD R90, R90, -0xa0, RZ ;  /* 0xffffff605a5a7824 */ /* 0x000fca00078e02ff */
[----:B------:R-:W-:-:S14]  /*0fc0*/  R2UR UR7, R90 ;  /* 0x000000005a0772ca */ /* 0x000fdc00000e0000 */
[----:B------:R-:W4:Y:S01]  /*0fd0*/  LDCU UR7, c[0x0][UR7+0x2b4] ;  /* 0x00005680070777ac */ /* 0x000f220008000800 */
[----:B------:R-:W1:Y:S08]  /*0fe0*/  S2UR UR4, SR_CTAID.Y ;  /* 0x00000000000479c3 */ /* 0x000e700000002600 */
[----:B------:R-:W4:Y:S01]  /*0ff0*/  LDC R9, c[0x0][0xb24] ;  /* 0x0002c900ff097b82 */ /* 0x000f220000000800 */
[----:B--2---:R-:W-:-:S02]  /*1000*/  I2FP.F32.U32 R5, UR5 ;  /* 0x0000000500057c45 */ /* 0x004fc40008201000 */
[----:B------:R-:W-:-:S05]  /*1010*/  CS2R.32 R3, SR_CgaSize ;  /* 0x0000000000037805 */ /* 0x000fca0000008a00 */
[----:B------:R-:W-:-:S06]  /*1020*/  IMAD R3, R3, -0xa0, RZ ;  /* 0xffffff6003037824 */ /* 0x000fcc00078e02ff */
[----:B------:R-:W2:Y:S01]  /*1030*/  LDC R3, c[0x0][R3+0x2a0] ;  /* 0x0000a80003037b82 */ /* 0x000ea20000000800 */
[----:B------:R-:W-:Y:S01]  /*1040*/  MOV R21, UR5 ;  /* 0x0000000500157c02 */ /* 0x000fe20008000f00 */
[----:B---3--:R-:W-:Y:S01]  /*1050*/  FMUL R5, R5, UR9 ;  /* 0x0000000905057c20 */ /* 0x008fe20008400000 */
[----:B-1----:R-:W-:Y:S02]  /*1060*/  I2FP.F32.U32 R4, UR4 ;  /* 0x0000000400047c45 */ /* 0x002fe40008201000 */
[----:B------:R-:W-:-:S05]  /*1070*/  CS2R.32 R2, SR_CgaSize ;  /* 0x0000000000027805 */ /* 0x000fca0000008a00 */
[----:B------:R-:W-:-:S06]  /*1080*/  IMAD R2, R2, -0xa0, RZ ;  /* 0xffffff6002027824 */ /* 0x000fcc00078e02ff */
[----:B------:R-:W1:Y:S01]  /*1090*/  LDC R2, c[0x0][R2+0x2a4] ;  /* 0x0000a90002027b82 */ /* 0x000e620000000800 */
[----:B------:R-:W3:Y:S01]  /*10a0*/  F2I.U32.TRUNC.NTZ R90, R5 ;  /* 0x00000005005a7305 */ /* 0x000ee2000020f000 */
[----:B------:R-:W-:Y:S01]  /*10b0*/  MOV R20, UR4 ;  /* 0x0000000400147c02 */ /* 0x000fe20008000f00 */
[----:B----4-:R-:W-:-:S05]  /*10c0*/  FMUL R4, R4, UR7 ;  /* 0x0000000704047c20 */ /* 0x010fca0008400000 */
[----:B------:R-:W-:Y:S01]  /*10d0*/  BAR.SYNC.DEFER_BLOCKING 0x0 ;  /* 0x0000000000007b1d */ /* 0x000fe20000010000 */
[----:B------:R-:W-:-:S05]  /*10e0*/  ISETP.GE.AND P0, PT, R9, 0x1, PT ;  /* 0x000000010900780c */ /* 0x000fca0003f06270 */
[----:B------:R-:W4:Y:S02]  /*10f0*/  F2I.U32.TRUNC.NTZ R83, R4 ;  /* 0x0000000400537305 */ /* 0x000f24000020f000 */
[----:B------:R-:W1:Y:S01]  /*1100*/  S2UR UR36, SR_CTAID.Z ;  /* 0x00000000002479c3 */ /* 0x000e620000002700 */
[----:B---3--:R-:W-:-:S05]  /*1110*/  IADD3 R90, PT, PT, -R90, RZ, RZ ;  /* 0x000000ff5a5a7210 */ /* 0x008fca0007ffe1ff */
[----:B--2---:R-:W-:Y:S01]  /*1120*/  IMAD R90, R3, R90, UR5 ;  /* 0x00000005035a7e24 */ /* 0x004fe2000f8e025a */
[----:B----4-:R-:W-:-:S05]  /*1130*/  IADD3 R83, PT, PT, -R83, RZ, RZ ;  /* 0x000000ff53537210 */ /* 0x010fca0007ffe1ff */
[----:B-1----:R-:W-:Y:S01]  /*1140*/  IMAD R83, R2, R83, UR4 ;  /* 0x0000000402537e24 */ /* 0x002fe2000f8e0253 */
[----:B------:R-:W-:Y:S06]  /*1150*/  @!P0 BRA `(.L_x_16) ;  /* 0x0000000000b88947 */ /* 0x000fec0003800000 */
[----:B------:R-:W1:Y:S01]  /*1160*/  LDC.64 R4, c[0x0][0xb18] ;  /* 0x0002c600ff047b82 */ /* 0x000e620000000a00 */
[----:B------:R-:W-:-:S07]  /*1170*/  ISETP.NE.AND P0, PT, R9, 0x1, PT ;  /* 0x000000010900780c */ /* 0x000fce0003f05270 */
[----:B------:R-:W2:Y:S08]  /*1180*/  LDC R10, c[0x0][0xb0c] ;  /* 0x0002c300ff0a7b82 */ /* 0x000eb00000000800 */
[----:B------:R-:W3:Y:S08]  /*1190*/  LDC R11, c[0x0][0x370] ;  /* 0x0000dc00ff0b7b82 */ /* 0x000ef00000000800 */
[----:B------:R-:W4:Y:S01]  /*11a0*/  LDC R12, c[0x0][0x374] ;  /* 0x0000dd00ff0c7b82 */ /* 0x000f220000000800 */
[----:B-1----:R-:W-:-:S07]  /*11b0*/  ISETP.NE.AND P1, PT, R4, 0x1, PT ;  /* 0x000000010400780c */ /* 0x002fce0003f25270 */
[----:B------:R-:W3:Y:S01]  /*11c0*/  LDC.64 R6, c[0x0][0xb10] ;  /* 0x0002c400ff067b82 */ /* 0x000ee20000000a00 */
[----:B--2---:R-:W-:-:S07]  /*11d0*/  ISETP.NE.AND P2, PT, R10, 0x1, PT ;  /* 0x000000010a00780c */ /* 0x004fce0003f45270 */
[----:B------:R-:W1:Y:S08]  /*11e0*/  LDC R8, c[0x0][0xb20] ;  /* 0x0002c800ff087b82 */ /* 0x000e700000000800 */
[----:B------:R-:W2:Y:S01]  /*11f0*/  LDC.64 R2, c[0x0][0xb28] ;  /* 0x0002ca00ff027b82 */ /* 0x000ea20000000a00 */
[----:B----4-:R-:W-:-:S04]  /*1200*/  IMAD.HI.U32 R13, R12, R5, RZ ;  /* 0x000000050c0d7227 */ /* 0x010fc800078e00ff */
[----:B------:R-:W-:-:S04]  /*1210*/  IMAD.HI.U32 R5, R20, R5, RZ ;  /* 0x0000000514057227 */ /* 0x000fc800078e00ff */
[----:B---3--:R-:W-:-:S04]  /*1220*/  IMAD.HI.U32 R14, R11, R6, RZ ;  /* 0x000000060b0e7227 */ /* 0x008fc800078e00ff */
[C---:B------:R-:W-:Y:S01]  /*1230*/  IMAD.HI.U32 R16, R21.reuse, R6, RZ ;  /* 0x0000000615107227 */ /* 0x040fe200078e00ff */
[-C--:B------:R-:W-:Y:S02]  /*1240*/  @P2 SHF.R.U32.HI R11, RZ, R7.reuse, R14 ;  /* 0x00000007ff0b2219 */ /* 0x080fe4000001160e */
[-C--:B-1----:R-:W-:Y:S02]  /*1250*/  @P1 SHF.R.U32.HI R12, RZ, R8.reuse, R13 ;  /* 0x00000008ff0c1219 */ /* 0x082fe4000001160d */
[----:B------:R-:W-:Y:S02]  /*1260*/  SHF.R.U32.HI R5, RZ, R8, R5 ;  /* 0x00000008ff057219 */ /* 0x000fe40000011605 */
[----:B------:R-:W-:Y:S02]  /*1270*/  SHF.R.U32.HI R16, RZ, R7, R16 ;  /* 0x00000007ff107219 */ /* 0x000fe40000011610 */
[----:B------:R-:W-:Y:S01]  /*1280*/  SEL R5, R20, R5, !P1 ;  /* 0x0000000514057207 */ /* 0x000fe20004800000 */
[----:B--2---:R-:W-:Y:S01]  /*1290*/  IMAD.HI.U32 R14, R12, R2, RZ ;  /* 0x000000020c0e7227 */ /* 0x004fe200078e00ff */
[----:B------:R-:W-:-:S02]  /*12a0*/  SEL R7, R21, R16, !P2 ;  /* 0x0000001015077207 */ /* 0x000fc40005000000 */
[----:B------:R-:W-:Y:S01]  /*12b0*/  IADD3 R13, PT, PT, -R5, RZ, RZ ;  /* 0x000000ff050d7210 */ /* 0x000fe20007ffe1ff */
[----:B------:R-:W-:Y:S01]  /*12c0*/  IMAD.HI.U32 R6, R11, R2, RZ ;  /* 0x000000020b067227 */ /* 0x000fe200078e00ff */
[----:B------:R-:W-:-:S03]  /*12d0*/  @P0 SHF.R.U32.HI R12, RZ, R3, R14 ;  /* 0x00000003ff0c0219 */ /* 0x000fc6000001160e */
[----:B------:R-:W-:Y:S01]  /*12e0*/  IMAD R13, R4, R13, R20 ;  /* 0x0000000d040d7224 */ /* 0x000fe200078e0214 */
[----:B------:R-:W-:Y:S01]  /*12f0*/  @P0 SHF.R.U32.HI R11, RZ, R3, R6 ;  /* 0x00000003ff0b0219 */ /* 0x000fe20000011606 */
[----:B------:R-:W-:-:S04]  /*1300*/  IMAD R12, R12, R9, RZ ;  /* 0x000000090c0c7224 */ /* 0x000fc800078e02ff */
[----:B------:R-:W-:Y:S01]  /*1310*/  IMAD R6, R11, R9, RZ ;  /* 0x000000090b067224 */ /* 0x000fe200078e02ff */
[----:B------:R-:W-:-:S04]  /*1320*/  ISETP.GE.AND P1, PT, R5, R12, PT ;  /* 0x0000000c0500720c */ /* 0x000fc80003f26270 */
[----:B------:R-:W-:Y:S01]  /*1330*/  ISETP.GE.OR P1, PT, R7, R6, P1 ;  /* 0x000000060700720c */ /* 0x000fe20000f26670 */
[----:B------:R-:W-:-:S05]  /*1340*/  IMAD.HI.U32 R6, R5, R2, RZ ;  /* 0x0000000205067227 */ /* 0x000fca00078e00ff */
[----:B------:R-:W-:-:S04]  /*1350*/  SHF.R.U32.HI R6, RZ, R3, R6 ;  /* 0x00000003ff067219 */ /* 0x000fc80000011606 */
[----:B------:R-:W-:-:S03]  /*1360*/  SEL R6, R5, R6, !P0 ;  /* 0x0000000605067207 */ /* 0x000fc60004000000 */
[----:B------:R-:W-:Y:S01]  /*1370*/  @!P1 IMAD.HI.U32 R8, R7, R2, RZ ;  /* 0x0000000207089227 */ /* 0x000fe200078e00ff */
[----:B------:R-:W-:-:S04]  /*1380*/  IADD3 R2, PT, PT, -R6, RZ, RZ ;  /* 0x000000ff06027210 */ /* 0x000fc80007ffe1ff */
[----:B------:R-:W-:Y:S01]  /*1390*/  @!P1 SHF.R.U32.HI R8, RZ, R3, R8 ;  /* 0x00000003ff089219 */ /* 0x000fe20000011608 */
[----:B------:R-:W-:-:S03]  /*13a0*/  IMAD R2, R9, R2, R5 ;  /* 0x0000000209027224 */ /* 0x000fc600078e0205 */
[----:B------:R-:W-:-:S05]  /*13b0*/  @!P1 SEL R3, R7, R8, !P0 ;  /* 0x0000000807039207 */ /* 0x000fca0004000000 */
[--C-:B------:R-:W-:Y:S02]  /*13c0*/  @!P1 IMAD.IADD R6, R6, 0x1, -R3.reuse ;  /* 0x0000000106069824 */ /* 0x100fe400078e0a03 */
[----:B------:R-:W-:Y:S01]  /*13d0*/  @!P1 IMAD R3, R2, R11, R3 ;  /* 0x0000000b02039224 */ /* 0x000fe200078e0203 */
[----:B------:R-:W-:Y:S01]  /*13e0*/  IADD3 R2, PT, PT, -R7, RZ, RZ ;  /* 0x000000ff07027210 */ /* 0x000fe20007ffe1ff */
[----:B------:R-:W-:Y:S02]  /*13f0*/  @!P1 IMAD R5, R6, R9, R7 ;  /* 0x0000000906059224 */ /* 0x000fe400078e0207 */
[----:B------:R-:W-:Y:S02]  /*1400*/  @!P1 IMAD.MOV.U32 R7, RZ, RZ, R3 ;  /* 0x000000ffff079224 */ /* 0x000fe400078e0003 */
[----:B------:R-:W-:Y:S02]  /*1410*/  IMAD R2, R10, R2, R21 ;  /* 0x000000020a027224 */ /* 0x000fe400078e0215 */
[----:B------:R-:W-:-:S02]  /*1420*/  IMAD R20, R5, R4, R13 ;  /* 0x0000000405147224 */ /* 0x000fc400078e020d */
[----:B------:R-:W-:Y:S02]  /*1430*/  IMAD R21, R7, R10, R2 ;  /* 0x0000000a07157224 */ /* 0x000fe400078e0202 */
.L_x_16:
[----:B------:R-:W1:Y:S01]  /*1440*/  LDCU UR4, c[0x0][0xb30] ;  /* 0x00016600ff0477ac */ /* 0x000e620008000800 */
[----:B------:R-:W2:Y:S08]  /*1450*/  S2UR UR37, SR_CgaCtaId ;  /* 0x00000000002579c3 */ /* 0x000eb00000008800 */
[----:B------:R-:W3:Y:S01]  /*1460*/  LDC R40, c[0x0][0xb24] ;  /* 0x0002c900ff287b82 */ /* 0x000ee20000000800 */
[----:B-1----:R-:W-:-:S09]  /*1470*/  UISETP.NE.AND UP1, UPT, UR4, 0x1, UPT ;  /* 0x000000010400788c */ /* 0x002fd2000bf25270 */
[----:B--2---:R-:W-:Y:S05]  /*1480*/  BRA.U UP1, `(.L_x_17) ;  /* 0x0000000101407547 */ /* 0x004fea000b800000 */
[----:B------:R-:W1:Y:S08]  /*1490*/  LDC.64 R4, c[0x0][0xb10] ;  /* 0x0002c400ff047b82 */ /* 0x000e700000000a00 */
[----:B------:R-:W2:Y:S08]  /*14a0*/  LDC.64 R2, c[0x0][0xb18] ;  /* 0x0002c600ff027b82 */ /* 0x000eb00000000a00 */
[----:B------:R-:W4:Y:S08]  /*14b0*/  LDC R6, c[0x0][0xb20] ;  /* 0x0002c800ff067b82 */ /* 0x000f300000000800 */
[----:B------:R-:W3:Y:S01]  /*14c0*/  LDC R8, c[0x0][0xb0c] ;  /* 0x0002c300ff087b82 */ /* 0x000ee20000000800 */
[----:B-1----:R-:W-:-:S05]  /*14d0*/  IMAD.HI.U32 R4, R21, R4, RZ ;  /* 0x0000000415047227 */ /* 0x002fca00078e00ff */
[----:B------:R-:W-:Y:S01]  /*14e0*/  SHF.R.U32.HI R4, RZ, R5, R4 ;  /* 0x00000005ff047219 */ /* 0x000fe20000011604 */
[----:B--2---:R-:W-:Y:S01]  /*14f0*/  IMAD.HI.U32 R3, R20, R3, RZ ;  /* 0x0000000314037227 */ /* 0x004fe200078e00ff */
[----:B------:R-:W-:-:S04]  /*1500*/  ISETP.NE.AND P0, PT, R2, 0x1, PT ;  /* 0x000000010200780c */ /* 0x000fc80003f05270 */
[----:B----4-:R-:W-:-:S04]  /*1510*/  SHF.R.U32.HI R3, RZ, R6, R3 ;  /* 0x00000006ff037219 */ /* 0x010fc80000011603 */
[----:B------:R-:W-:Y:S02]  /*1520*/  SEL R3, R20, R3, !P0 ;  /* 0x0000000314037207 */ /* 0x000fe40004000000 */
[----:B---3--:R-:W-:-:S04]  /*1530*/  ISETP.NE.AND P1, PT, R8, 0x1, PT ;  /* 0x000000010800780c */ /* 0x008fc80003f25270 */
[----:B------:R-:W-:-:S05]  /*1540*/  SEL R4, R21, R4, !P1 ;  /* 0x0000000415047207 */ /* 0x000fca0004800000 */
[----:B------:R-:W-:Y:S02]  /*1550*/  IMAD.IADD R5, R3, 0x1, -R4 ;  /* 0x0000000103057824 */ /* 0x000fe400078e0a04 */
[----:B------:R-:W-:Y:S02]  /*1560*/  IMAD.IADD R3, R4, 0x1, -R3 ;  /* 0x0000000104037824 */ /* 0x000fe400078e0a03 */
[----:B------:R-:W-:Y:S02]  /*1570*/  IMAD R21, R5, R8, R21 ;  /* 0x0000000805157224 */ /* 0x000fe400078e0215 */
[----:B------:R-:W-:-:S07]  /*1580*/  IMAD R20, R3, R2, R20 ;  /* 0x0000000203147224 */ /* 0x000fce00078e0214 */
.L_x_17:
[----:B------:R-:W-:Y:S01]  /*1590*/  BAR.SYNC.DEFER_BLOCKING 0x0 ;  /* 0x0000000000007b1d */ /* 0x000fe20000010000 */
[----:B------:R-:W-:Y:S01]  /*15a0*/  UISETP.NE.AND UP1, UPT, UR8, 0x2, UPT ;  /* 0x000000020800788c */ /* 0x000fe2000bf25270 */
[----:B------:R-:W-:Y:S02]  /*15b0*/  ISETP.NE.OR P5, PT, R0, 0x2, !P5 ;  /* 0x000000020000780c */ /* 0x000fe40006fa5670 */
[----:B------:R-:W-:-:S06]  /*15c0*/  LOP3.LUT R2, R103, 0x1f, RZ, 0xc0, !PT ;  /* 0x0000001f67027812 */ /* 0x000fcc00078ec0ff */
[----:B------:R-:W-:Y:S05]  /*15d0*/  BRA.U UP1, `(.L_x_18) ;  /* 0x00000019019c7547 */ /* 0x000fea000b800000 */
[----:B------:R-:W1:Y:S01]  /*15e0*/  LDCU UR13, c[0x0][0x38c] ;  /* 0x00007180ff0d77ac */ /* 0x000e620008000800 */
[----:B------:R-:W2:Y:S01]  /*15f0*/  LDC R9, c[0x0][0x370] ;  /* 0x0000dc00ff097b82 */ /* 0x000ea20000000800 */
[----:B------:R-:W-:Y:S01]  /*1600*/  PLOP3.LUT P1, PT, PT, PT, UP2, 0x80, 0x8 ;  /* 0x000000000008781c */ /* 0x000fe20003f2f028 */
[----:B------:R-:W-:Y:S01]  /*1610*/  IMAD.MOV.U32 R15, RZ, RZ, 0x1 ;  /* 0x00000001ff0f7424 */ /* 0x000fe200078e00ff */
[----:B------:R-:W-:Y:S01]  /*1620*/  ISETP.EQ.OR P4, PT, R2, RZ, P5 ;  /* 0x000000ff0200720c */ /* 0x000fe20002f82670 */
[----:B------:R-:W-:Y:S01]  /*1630*/  IMAD.MOV.U32 R14, RZ, RZ, RZ ;  /* 0x000000ffff0e7224 */ /* 0x000fe200078e00ff */
[----:B------:R-:W-:Y:S02]  /*1640*/  PLOP3.LUT P1, PT, P1, PT, PT, 0x8, 0x80 ;  /* 0x000000000080781c */ /* 0x000fe40000f2e170 */
[----:B------:R-:W-:Y:S01]  /*1650*/  CS2R R12, SRZ ;  /* 0x00000000000c7805 */ /* 0x000fe2000001ff00 */
[----:B------:R-:W-:Y:S01]  /*1660*/  IMAD.MOV.U32 R10, RZ, RZ, 0x1 ;  /* 0x00000001ff0a7424 */ /* 0x000fe200078e00ff */
[----:B------:R-:W4:Y:S01]  /*1670*/  LDC R0, c[0x0][0x374] ;  /* 0x0000dd00ff007b82 */ /* 0x000f220000000800 */
[----:B------:R-:W2:Y:S01]  /*1680*/  LDCU.64 UR22, c[0x0][0x348] ;  /* 0x00006900ff1677ac */ /* 0x000ea20008000a00 */
[----:B------:R-:W-:Y:S01]  /*1690*/  UMOV UR6, URZ ;  /* 0x000000ff00067c82 */ /* 0x000fe20008000000 */
[----:B-1----:R-:W-:-:S04]  /*16a0*/  UIADD3 UR5, UPT, UPT, UR13, 0x1f, URZ ;  /* 0x0000001f0d057890 */ /* 0x002fc8000fffe0ff */
[----:B------:R-:W-:-:S04]  /*16b0*/  USHF.R.S32.HI UR4, URZ, 0x1f, UR5 ;  /* 0x0000001fff047899 */ /* 0x000fc80008011405 */
[----:B------:R-:W-:-:S04]  /*16c0*/  ULEA.HI UR4, UR4, UR5, URZ, 0x5 ;  /* 0x0000000504047291 */ /* 0x000fc8000f8f28ff */
[----:B------:R-:W-:Y:S02]  /*16d0*/  USHF.R.S32.HI UR15, URZ, 0x5, UR4 ;  /* 0x00000005ff0f7899 */ /* 0x000fe40008011404 */
[----:B------:R-:W-:Y:S02]  /*16e0*/  UIADD3 UR4, UPT, UPT, UR13, -0x1, URZ ;  /* 0xffffffff0d047890 */ /* 0x000fe4000fffe0ff */
[----:B------:R-:W-:Y:S02]  /*16f0*/  UISETP.LT.U32.AND UP0, UPT, UR15, 0x14, UPT ;  /* 0x000000140f00788c */ /* 0x000fe4000bf01070 */
[----:B------:R-:W-:Y:S02]  /*1700*/  UISETP.GE.U32.AND UP1, UPT, UR4, -0x3f, UPT ;  /* 0xffffffc10400788c */ /* 0x000fe4000bf26070 */
[----:B------:R-:W-:Y:S02]  /*1710*/  USEL UR14, UR15, 0x14, UP0 ;  /* 0x000000140f0e7887 */ /* 0x000fe40008000000 */
[----:B------:R-:W-:-:S02]  /*1720*/  UIADD3 UR13, UPT, UPT, UR13, 0x3e, URZ ;  /* 0x0000003e0d0d7890 */ /* 0x000fc4000fffe0ff */
[----:B------:R-:W-:Y:S02]  /*1730*/  UIADD3 UR5, UPT, UPT, UR14, -0x1, URZ ;  /* 0xffffffff0e057890 */ /* 0x000fe4000fffe0ff */
[----:B------:R-:W-:-:S03]  /*1740*/  UIADD3 UR7, UPT, UPT, UR15, -UR14, URZ ;  /* 0x8000000e0f077290 */ /* 0x000fc6000fffe0ff */
[----:B------:R-:W-:-:S04]  /*1750*/  @UP1 UIADD3 UR5, UPT, UPT, UR14, URZ, URZ ;  /* 0x000000ff0e051290 */ /* 0x000fc8000fffe0ff */
[----:B--2---:R-:W-:-:S12]  /*1760*/  UIADD3 UR5, UPT, UPT, UR5, 0x1, URZ ;  /* 0x0000000105057890 */ /* 0x004fd8000fffe0ff */
.L_x_36:
[----:B------:R-:W-:Y:S01]  /*1770*/  UISETP.NE.AND UP0, UPT, UR37, URZ, UPT ;  /* 0x000000ff2500728c */ /* 0x000fe2000bf05270 */
[----:B------:R-:W1:Y:S08]  /*1780*/  S2UR UR37, SR_CgaCtaId ;  /* 0x00000000002579c3 */ /* 0x000e700000008800 */
[----:B------:R-:W-:Y:S05]  /*1790*/  BRA.U UP0, `(.L_x_19) ;  /* 0x0000000100347547 */ /* 0x000fea000b800000 */
[----:B------:R-:W2:Y:S01]  /*17a0*/  S2R R2, SR_CgaCtaId ;  /* 0x0000000000027919 */ /* 0x000ea20000008800 */
[----:B------:R-:W-:-:S04]  /*17b0*/  MOV R3, 0x400 ;  /* 0x0000040000037802 */ /* 0x000fc80000000f00 */
[----:B--2---:R-:W-:Y:S02]  /*17c0*/  LEA R3, R2, R3, 0x18 ;  /* 0x0000000302037211 */ /* 0x004fe400078ec0ff */
[----:B------:R-:W-:-:S03]  /*17d0*/  SHF.L.U32 R2, R10, 0x1f, RZ ;  /* 0x0000001f0a027819 */ /* 0x000fc600000006ff */
[----:B------:R-:W-:-:S04]  /*17e0*/  IMAD R3, R12, 0x8, R3 ;  /* 0x000000080c037824 */ /* 0x000fc800078e0203 */
[----:B------:R-:W2:Y:S02]  /*17f0*/  SYNCS.PHASECHK.TRANS64.TRYWAIT P0, [R3+URZ+0x200], R2 ;  /* 0x00020002030075a7 */ /* 0x000ea400080011ff */
[----:B--2---:R-:W-:Y:S05]  /*1800*/  @!P0 BRA `(.L_x_20) ;  /* 0x0000008000908947 */ /* 0x004fea0003800000 */
.L_x_142:
[----:B------:R-:W-:Y:S01]  /*1810*/  VIADD R12, R12, 0x1 ;  /* 0x000000010c0c7836 */ /* 0x000fe20000000000 */
[----:B------:R2:W-:Y:S04]  /*1820*/  SYNCS.ARRIVE.TRANS64.A1T0 RZ, [R3+URZ+0x1f0], RZ ;  /* 0x0001f0ff03ff79a7 */ /* 0x0005e800081000ff */
[----:B------:R-:W-:-:S04]  /*1830*/  ISETP.NE.AND P0, PT, R12, 0x2, PT ;  /* 0x000000020c00780c */ /* 0x000fc80003f05270 */
[----:B------:R-:W-:Y:S02]  /*1840*/  SEL R12, R12, RZ, P0 ;  /* 0x000000ff0c0c7207 */ /* 0x000fe40000000000 */
[----:B--2---:R-:W-:-:S04]  /*1850*/  SEL R3, RZ, 0x1, P0 ;  /* 0x00000001ff037807 */ /* 0x004fc80000000000 */
[----:B------:R-:W-:-:S07]  /*1860*/  LOP3.LUT R10, R10, R3, RZ, 0x3c, !PT ;  /* 0x000000030a0a7212 */ /* 0x000fce00078e3cff */
.L_x_19:
[----:B------:R-:W-:Y:S01]  /*1870*/  UMOV UR4, 0x400 ;  /* 0x0000040000047882 */ /* 0x000fe20000000000 */
[----:B------:R-:W-:Y:S01]  /*1880*/  SHF.L.U32 R2, R15, 0x1f, RZ ;  /* 0x0000001f0f027819 */ /* 0x000fe200000006ff */
[----:B-1----:R-:W-:Y:S01]  /*1890*/  ULEA UR4, UR37, UR4, 0x18 ;  /* 0x0000000425047291 */ /* 0x002fe2000f8ec0ff */
[----:B------:R-:W-:Y:S01]  /*18a0*/  R2UR UR35, R21 ;  /* 0x00000000152372ca */ /* 0x000fe200000e0000 */
[----:B------:R-:W-:Y:S01]  /*18b0*/  UISETP.GE.U32.AND UP0, UPT, UR13, 0x3f, UPT ;  /* 0x0000003f0d00788c */ /* 0x000fe2000bf06070 */
[----:B------:R-:W-:Y:S01]  /*18c0*/  R2UR UR11, R20 ;  /* 0x00000000140b72ca */ /* 0x000fe200000e0000 */
[----:B------:R-:W-:Y:S01]  /*18d0*/  ULEA UR8, UR6, UR4, 0x3 ;  /* 0x0000000406087291 */ /* 0x000fe2000f8e18ff */
[----:B------:R-:W-:-:S08]  /*18e0*/  UMOV UR24, URZ ;  /* 0x000000ff00187c82 */ /* 0x000fd00008000000 */
[----:B------:R1:W2:Y:S01]  /*18f0*/  SYNCS.PHASECHK.TRANS64.TRYWAIT P0, [UR8+0xa0], R2 ;  /* 0x0000a002ff0075a7 */ /* 0x0002a20008001108 */
[----:B------:R-:W-:Y:S02]  /*1900*/  USHF.L.U32 UR35, UR35, 0x6, URZ ;  /* 0x0000000623237899 */ /* 0x000fe400080006ff */
[----:B------:R-:W-:Y:S01]  /*1910*/  USHF.L.U32 UR11, UR11, 0x8, URZ ;  /* 0x000000080b0b7899 */ /* 0x000fe200080006ff */
[----:B------:R-:W-:Y:S11]  /*1920*/  BRA.U !UP0, `(.L_x_21) ;  /* 0x0000000108a87547 */ /* 0x000ff6000b800000 */
[----:B------:R-:W-:Y:S01]  /*1930*/  UMOV UR16, URZ ;  /* 0x000000ff00107c82 */ /* 0x000fe20008000000 */
[----:B------:R-:W-:-:S05]  /*1940*/  UMOV UR17, UR6 ;  /* 0x0000000600117c82 */ /* 0x000fca0008000000 */
.L_x_26:
[----:B-1----:R-:W-:Y:S01]  /*1950*/  ULEA UR33, UR17, UR4, 0x3 ;  /* 0x0000000411217291 */ /* 0x002fe2000f8e18ff */
[----:B--2---:R-:W-:Y:S01]  /*1960*/  @!P5 MOV R3, 0x2800 ;  /* 0x000028000003d802 */ /* 0x004fe20000000f00 */
[----:B--2---:R-:W-:Y:S10]  /*1970*/  @P0 BRA `(.L_x_22) ;  /* 0x00000000000c0947 */ /* 0x004ff40003800000 */
[----:B------:R-:W-:-:S04]  /*1980*/  SHF.L.U32 R5, R15, 0x1f, RZ ;  /* 0x0000001f0f057819 */ /* 0x000fc800000006ff */
[----:B------:R-:W2:Y:S02]  /*1990*/  SYNCS.PHASECHK.TRANS64.TRYWAIT P0, [UR33+0xa0], R5 ;  /* 0x0000a005ff0075a7 */ /* 0x000ea40008001121 */
[----:B--2---:R-:W-:Y:S05]  /*19a0*/  @!P0 BRA `(.L_x_23) ;  /* 0x00000080003c8947 */ /* 0x004fea0003800000 */
.L_x_22:
[----:B------:R2:W-:Y:S01]  /*19b0*/  @!P5 SYNCS.ARRIVE.TRANS64 RZ, [UR33], R3 ;  /* 0x00000003ffffd9a7 */ /* 0x0005e20008000021 */
[----:B------:R-:W-:Y:S04]  /*19c0*/  BSSY.RECONVERGENT B0, `(.L_x_24) ;  /* 0x0000003000007945 */ /* 0x000fe80003800200 */
[----:B------:R-:W-:Y:S05]  /*19d0*/  @P4 BRA `(.L_x_25) ;  /* 0x0000000000044947 */ /* 0x000fea0003800000 */
[----:B------:R-:W-:Y:S05]  /*19e0*/  BPT.TRAP 0x1 ;  /* 0x000000040000795c */ /* 0x000fea0000300000 */
.L_x_25:
[----:B------:R-:W-:Y:S05]  /*19f0*/  BSYNC.RECONVERGENT B0 ;  /* 0x0000000000007941 */ /* 0x000fea0003800200 */
.L_x_24:
[----:B------:R-:W-:Y:S02]  /*1a00*/  UIADD3 UR6, UPT, UPT, UR17, 0x1, URZ ;  /* 0x0000000111067890 */ /* 0x000fe4000fffe0ff */
[----:B------:R-:W-:Y:S02]  /*1a10*/  ULEA UR32, UR17, UR4, 0xb ;  /* 0x0000000411207291 */ /* 0x000fe4000f8e58ff */
[----:B------:R-:W-:Y:S02]  /*1a20*/  UISETP.NE.AND UP0, UPT, UR6, 0x14, UPT ;  /* 0x000000140600788c */ /* 0x000fe4000bf05270 */
[----:B------:R-:W-:Y:S02]  /*1a30*/  UIADD3 UR26, UP1, UPT, UR22, 0x80, URZ ;  /* 0x00000080161a7890 */ /* 0x000fe4000ff3e0ff */
[----:B------:R-:W-:Y:S02]  /*1a40*/  USEL UR9, URZ, 0x1, UP0 ;  /* 0x00000001ff097887 */ /* 0x000fe40008000000 */
[----:B------:R-:W-:-:S02]  /*1a50*/  USEL UR6, UR6, URZ, UP0 ;  /* 0x000000ff06067287 */ /* 0x000fc40008000000 */
[----:B------:R-:W-:Y:S02]  /*1a60*/  UIADD3 UR20, UP0, UPT, UR22, 0x180, URZ ;  /* 0x0000018016147890 */ /* 0x000fe4000ff1e0ff */
[----:B------:R-:W-:Y:S01]  /*1a70*/  ULEA UR8, UR6, UR4, 0x3 ;  /* 0x0000000406087291 */ /* 0x000fe2000f8e18ff */
[----:B------:R-:W-:Y:S01]  /*1a80*/  LOP3.LUT R15, R15, UR9, RZ, 0x3c, !PT ;  /* 0x000000090f0f7c12 */ /* 0x000fe2000f8e3cff */
[----:B------:R-:W-:Y:S02]  /*1a90*/  USHF.L.U32 UR34, UR16, 0x5, URZ ;  /* 0x0000000510227899 */ /* 0x000fe400080006ff */
[----:B------:R-:W-:Y:S01]  /*1aa0*/  UIADD3.X UR27, UPT, UPT, URZ, UR23, URZ, UP1, !UPT ;  /* 0x00000017ff1b7290 */ /* 0x000fe20008ffe4ff */
[----:B-1----:R-:W-:Y:S01]  /*1ab0*/  SHF.L.U32 R2, R15, 0x1f, RZ ;  /* 0x0000001f0f027819 */ /* 0x002fe200000006ff */
[----:B------:R-:W-:Y:S02]  /*1ac0*/  UIADD3 UR32, UPT, UPT, UR32, 0x6600, URZ ;  /* 0x0000660020207890 */ /* 0x000fe4000fffe0ff */
[----:B------:R-:W-:Y:S01]  /*1ad0*/  UIADD3.X UR21, UPT, UPT, URZ, UR23, URZ, UP0, !UPT ;  /* 0x00000017ff157290 */ /* 0x000fe200087fe4ff */
[----:B------:R1:W1:Y:S01]  /*1ae0*/  SYNCS.PHASECHK.TRANS64.TRYWAIT P0, [UR8+0xa0], R2 ;  /* 0x0000a002ff0075a7 */ /* 0x0002620008001108 */
[----:B------:R-:W-:Y:S01]  /*1af0*/  ULEA UR8, UR17, UR4, 0xd ;  /* 0x0000000411087291 */ /* 0x000fe2000f8e68ff */
[----:B------:R-:W-:Y:S01]  /*1b00*/  UMOV UR18, 0x0 ;  /* 0x0000000000127882 */ /* 0x000fe20000000000 */
[----:B------:R-:W-:-:S02]  /*1b10*/  UMOV UR19, 0x10000000 ;  /* 0x1000000000137882 */ /* 0x000fc40000000000 */
[----:B------:R-:W-:Y:S01]  /*1b20*/  UIADD3 UR8, UPT, UPT, UR8, 0x10600, URZ ;  /* 0x0001060008087890 */ /* 0x000fe2000fffe0ff */
[----:B------:R1:W-:Y:S01]  /*1b30*/  UTMALDG.3D [UR32], [UR26], desc[UR18] ;  /* 0x000012201a0075b4 */ /* 0x0003e20008011000 */
[----:B------:R-:W-:Y:S01]  /*1b40*/  UMOV UR12, UR36 ;  /* 0x00000024000c7c82 */ /* 0x000fe20008000000 */
[----:B------:R-:W-:Y:S01]  /*1b50*/  UMOV UR9, UR33 ;  /* 0x0000002100097c82 */ /* 0x000fe20008000000 */
[----:B------:R-:W-:Y:S01]  /*1b60*/  UMOV UR10, UR34 ;  /* 0x00000022000a7c82 */ /* 0x000fe20008000000 */
[----:B------:R-:W-:Y:S01]  /*1b70*/  UIADD3 UR16, UPT, UPT, UR16, 0x1, URZ ;  /* 0x0000000110107890 */ /* 0x000fe2000fffe0ff */
[----:B------:R-:W-:Y:S01]  /*1b80*/  UMOV UR24, UR5 ;  /* 0x0000000500187c82 */ /* 0x000fe20008000000 */
[----:B------:R-:W-:Y:S02]  /*1b90*/  UMOV UR17, UR6 ;  /* 0x0000000600117c82 */ /* 0x000fe40008000000 */
[----:B------:R1:W-:Y:S01]  /*1ba0*/  UTMALDG.3D [UR8], [UR20], desc[UR18] ;  /* 0x00001208140075b4 */ /* 0x0003e20008011000 */
[----:B------:R-:W-:-:S09]  /*1bb0*/  UISETP.NE.AND UP0, UPT, UR16, UR5, UPT ;  /* 0x000000051000728c */ /* 0x000fd2000bf05270 */
[----:B------:R-:W-:Y:S05]  /*1bc0*/  BRA.U UP0, `(.L_x_26) ;  /* 0xfffffffd00607547 */ /* 0x000fea000b83ffff */
.L_x_21:
[----:B-1----:R-:W-:Y:S01]  /*1bd0*/  ULEA UR8, UR6, UR4, 0x3 ;  /* 0x0000000406087291 */ /* 0x002fe2000f8e18ff */
[----:B------:R-:W-:Y:S01]  /*1be0*/  SHF.L.U32 R2, R15, 0x1f, RZ ;  /* 0x0000001f0f027819 */ /* 0x000fe200000006ff */
[----:B------:R-:W-:Y:S01]  /*1bf0*/  @!P1 SYNCS.ARRIVE.TRANS64.A1T0 RZ, [UR4+0x188], RZ ;  /* 0x000188ffffff99a7 */ /* 0x000fe20008100004 */
[----:B------:R-:W-:-:S06]  /*1c00*/  UISETP.GT.AND UP0, UPT, UR15, UR14, UPT ;  /* 0x0000000e0f00728c */ /* 0x000fcc000bf04270 */
[----:B--2---:R1:W2:Y:S03]  /*1c10*/  SYNCS.PHASECHK.TRANS64.TRYWAIT P0, [UR8+0xa0], R2 ;  /* 0x0000a002ff0075a7 */ /* 0x0042a60008001108 */
[----:B------:R-:W-:Y:S05]  /*1c20*/  BRA.U !UP0, `(.L_x_27) ;  /* 0x0000000108ac7547 */ /* 0x000fea000b800000 */
[----:B------:R-:W-:Y:S01]  /*1c30*/  UIADD3 UR21, UPT, UPT, UR7, UR24, URZ ;  /* 0x0000001807157290 */ /* 0x000fe2000fffe0ff */
[----:B------:R-:W-:-:S11]  /*1c40*/  UMOV UR25, UR6 ;  /* 0x0000000600197c82 */ /* 0x000fd60008000000 */
.L_x_32:
[----:B-1----:R-:W-:Y:S01]  /*1c50*/  ULEA UR17, UR25, UR4, 0x3 ;  /* 0x0000000419117291 */ /* 0x002fe2000f8e18ff */
[----:B--2---:R-:W-:Y:S01]  /*1c60*/  @!P5 MOV R3, 0x2800 ;  /* 0x000028000003d802 */ /* 0x004fe20000000f00 */
[----:B--2---:R-:W-:Y:S10]  /*1c70*/  @P0 BRA `(.L_x_28) ;  /* 0x00000000000c0947 */ /* 0x004ff40003800000 */
[----:B------:R-:W-:-:S04]  /*1c80*/  SHF.L.U32 R5, R15, 0x1f, RZ ;  /* 0x0000001f0f057819 */ /* 0x000fc800000006ff */
[----:B------:R-:W2:Y:S02]  /*1c90*/  SYNCS.PHASECHK.TRANS64.TRYWAIT P0, [UR17+0xa0], R5 ;  /* 0x0000a005ff0075a7 */ /* 0x000ea40008001111 */
[----:B--2---:R-:W-:Y:S05]  /*1ca0*/  @!P0 BRA `(.L_x_29) ;  /* 0x0000007c00948947 */ /* 0x004fea0003800000 */
.L_x_28:
[----:B------:R2:W-:Y:S01]  /*1cb0*/  @!P5 SYNCS.ARRIVE.TRANS64 RZ, [UR17], R3 ;  /* 0x00000003ffffd9a7 */ /* 0x0005e20008000011 */
[----:B------:R-:W-:Y:S04]  /*1cc0*/  BSSY.RECONVERGENT B0, `(.L_x_30) ;  /* 0x0000003000007945 */ /* 0x000fe80003800200 */
[----:B------:R-:W-:Y:S05]  /*1cd0*/  @P4 BRA `(.L_x_31) ;  /* 0x0000000000044947 */ /* 0x000fea0003800000 */
[----:B------:R-:W-:Y:S05]  /*1ce0*/  BPT.TRAP 0x1 ;  /* 0x000000040000795c */ /* 0x000fea0000300000 */
.L_x_31:
[----:B------:R-:W-:Y:S05]  /*1cf0*/  BSYNC.RECONVERGENT B0 ;  /* 0x0000000000007941 */ /* 0x000fea0003800200 */
.L_x_30:
        /* <DEDUP_REMOVED lines=10> */
[----:B------:R-:W-:Y:S01]  /*1da0*/  UIADD3 UR16, UPT, UPT, UR16, 0x6600, URZ ;  /* 0x0000660010107890 */ /* 0x000fe2000fffe0ff */
[----:B-1----:R-:W-:Y:S01]  /*1db0*/  SHF.L.U32 R2, R15, 0x1f, RZ ;  /* 0x0000001f0f027819 */ /* 0x002fe200000006ff */
[----:B------:R-:W-:Y:S02]  /*1dc0*/  UIADD3.X UR31, UPT, UPT, URZ, UR23, URZ, UP1, !UPT ;  /* 0x00000017ff1f7290 */ /* 0x000fe40008ffe4ff */
[----:B------:R-:W-:Y:S01]  /*1dd0*/  UIADD3.X UR29, UPT, UPT, URZ, UR23, URZ, UP0, !UPT ;  /* 0x00000017ff1d7290 */ /* 0x000fe200087fe4ff */
[----:B------:R1:W1:Y:S01]  /*1de0*/  SYNCS.PHASECHK.TRANS64.TRYWAIT P0, [UR8+0xa0], R2 ;  /* 0x0000a002ff0075a7 */ /* 0x0002620008001108 */
[----:B------:R-:W-:Y:S01]  /*1df0*/  ULEA UR8, UR25, UR4, 0xd ;  /* 0x0000000419087291 */ /* 0x000fe2000f8e68ff */
[----:B------:R-:W-:Y:S01]  /*1e00*/  UMOV UR26, 0x0 ;  /* 0x00000000001a7882 */ /* 0x000fe20000000000 */
[----:B------:R-:W-:-:S02]  /*1e10*/  UMOV UR27, 0x10000000 ;  /* 0x10000000001b7882 */ /* 0x000fc40000000000 */
[----:B------:R-:W-:Y:S01]  /*1e20*/  UIADD3 UR8, UPT, UPT, UR8, 0x10600, URZ ;  /* 0x0001060008087890 */ /* 0x000fe2000fffe0ff */
[----:B------:R-:W-:Y:S01]  /*1e30*/  UMOV UR19, UR35 ;  /* 0x0000002300137c82 */ /* 0x000fe20008000000 */
[----:B------:R-:W-:Y:S01]  /*1e40*/  UMOV UR20, UR36 ;  /* 0x0000002400147c82 */ /* 0x000fe20008000000 */
[----:B------:R-:W-:Y:S01]  /*1e50*/  UMOV UR12, UR36 ;  /* 0x00000024000c7c82 */ /* 0x000fe20008000000 */
[----:B------:R-:W-:Y:S01]  /*1e60*/  UMOV UR9, UR17 ;  /* 0x0000001100097c82 */ /* 0x000fe20008000000 */
[----:B------:R-:W-:Y:S01]  /*1e70*/  UMOV UR10, UR18 ;  /* 0x00000012000a7c82 */ /* 0x000fe20008000000 */
[----:B------:R1:W-:Y:S01]  /*1e80*/  UTMALDG.3D [UR16], [UR30], desc[UR26] ;  /* 0x00001a101e0075b4 */ /* 0x0003e20008011000 */
[----:B------:R-:W-:Y:S01]  /*1e90*/  UIADD3 UR24, UPT, UPT, UR24, 0x1, URZ ;  /* 0x0000000118187890 */ /* 0x000fe2000fffe0ff */
[----:B------:R-:W-:-:S03]  /*1ea0*/  UMOV UR25, UR6 ;  /* 0x0000000600197c82 */ /* 0x000fc60008000000 */
[----:B------:R-:W-:Y:S01]  /*1eb0*/  UISETP.NE.AND UP0, UPT, UR24, UR21, UPT ;  /* 0x000000151800728c */ /* 0x000fe2000bf05270 */
[----:B------:R1:W-:Y:S08]  /*1ec0*/  UTMALDG.3D [UR8], [UR28], desc[UR26] ;  /* 0x00001a081c0075b4 */ /* 0x0003f00008011000 */
[----:B------:R-:W-:Y:S05]  /*1ed0*/  BRA.U UP0, `(.L_x_32) ;  /* 0xfffffffd005c7547 */ /* 0x000fea000b83ffff */
.L_x_27:
[C---:B-1----:R-:W-:Y:S01]  /*1ee0*/  LEA R2, R14.reuse, UR4, 0x3 ;  /* 0x000000040e027c11 */ /* 0x042fe2000f8e18ff */
[----:B------:R-:W-:Y:S01]  /*1ef0*/  NOP ;  /* 0x0000000000007918 */ /* 0x000fe20000000000 */
[----:B--2---:R-:W-:Y:S02]  /*1f00*/  SHF.L.U32 R3, R13, 0x1f, RZ ;  /* 0x0000001f0d037819 */ /* 0x004fe400000006ff */
[----:B------:R-:W-:Y:S02]  /*1f10*/  LEA R4, R14, UR4, 0x4 ;  /* 0x000000040e047c11 */ /* 0x000fe4000f8e20ff */
[----:B------:R-:W1:Y:S02]  /*1f20*/  SYNCS.PHASECHK.TRANS64.TRYWAIT P0, [R2+URZ+0x190], R3 ;  /* 0x00019003020075a7 */ /* 0x000e6400080011ff */
[----:B-1----:R-:W-:Y:S05]  /*1f30*/  @!P0 BRA `(.L_x_33) ;  /* 0x0000007c00088947 */ /* 0x002fea0003800000 */
.L_x_145:
[----:B------:R-:W2:Y:S01]  /*1f40*/  LDS.128 R4, [R4+0x220] ;  /* 0x0002200004047984 */ /* 0x000ea20000000c00 */
[----:B---3--:R-:W-:Y:S01]  /*1f50*/  ISETP.GE.AND P0, PT, R40, 0x1, PT ;  /* 0x000000012800780c */ /* 0x008fe20003f06270 */
[----:B-1----:R-:W-:Y:S01]  /*1f60*/  VIADD R2, R2, 0x1a0 ;  /* 0x000001a002027836 */ /* 0x002fe20000000000 */
[----:B------:R-:W-:Y:S01]  /*1f70*/  @!PT LDS RZ, [RZ] ;  /* 0x00000000fffff984 */ /* 0x000fe20000000800 */
[----:B------:R-:W-:Y:S01]  /*1f80*/  @!PT LDS RZ, [RZ] ;  /* 0x00000000fffff984 */ /* 0x000fe20000000800 */
[----:B------:R-:W-:Y:S01]  /*1f90*/  @!PT LDS RZ, [RZ] ;  /* 0x00000000fffff984 */ /* 0x000fe20000000800 */
[----:B------:R-:W-:Y:S01]  /*1fa0*/  @!PT LDS RZ, [RZ] ;  /* 0x00000000fffff984 */ /* 0x000fe20000000800 */
[----:B------:R1:W-:Y:S06]  /*1fb0*/  MEMBAR.ALL.CTA ;  /* 0x0000000000007992 */ /* 0x0003ec0000008000 */
[----:B-1----:R-:W1:Y:S01]  /*1fc0*/  FENCE.VIEW.ASYNC.S ;  /* 0x00000000000073c6 */ /* 0x002e620000000000 */
[----:B------:R-:W-:-:S04]  /*1fd0*/  PRMT R2, RZ, 0x654, R2 ;  /* 0x00000654ff027816 */ /* 0x000fc80000000002 */
[----:B-1----:R1:W-:Y:S01]  /*1fe0*/  SYNCS.ARRIVE.TRANS64.RED.A1T0 RZ, [R2+URZ], RZ ;  /* 0x000000ff02ff79a7 */ /* 0x0023e200081004ff */
[----:B--2---:R-:W-:-:S13]  /*1ff0*/  LOP3.LUT P2, RZ, R6, 0x1, RZ, 0xc0, !PT ;  /* 0x0000000106ff7812 */ /* 0x004fda000784c0ff */
[----:B------:R-:W-:Y:S01]  /*2000*/  @P2 SHF.R.U32.HI R3, RZ, 0x10, R5 ;  /* 0x00000010ff032819 */ /* 0x000fe20000011605 */
[----:B------:R-:W-:Y:S01]  /*2010*/  VOTEU.ANY UP0, P2 ;  /* 0x0000000000ff7886 */ /* 0x000fe20001000100 */
[----:B------:R-:W-:Y:S02]  /*2020*/  @P2 MOV R11, R4 ;  /* 0x00000004000b2202 */ /* 0x000fe40000000f00 */
[----:B------:R-:W-:Y:S02]  /*2030*/  @P2 R2UR.BROADCAST UR8, R3 ;  /* 0x00000000030822ca */ /* 0x000fe400008e0000 */
[----:B------:R-:W-:-:S11]  /*2040*/  @P2 LOP3.LUT R8, R5, 0xffff, RZ, 0xc0, !PT ;  /* 0x0000ffff05082812 */ /* 0x000fd600078ec0ff */
[----:B------:R-:W-:Y:S01]  /*2050*/  @UP0 UMOV UR36, UR8 ;  /* 0x0000000800240c82 */ /* 0x000fe20008000000 */
[----:B-1----:R-:W-:Y:S05]  /*2060*/  @!P0 BRA `(.L_x_34) ;  /* 0x0000000000b88947 */ /* 0x002fea0003800000 */
[----:B------:R-:W4:Y:S01]  /*2070*/  LDC.64 R4, c[0x0][0xb18] ;  /* 0x0002c600ff047b82 */ /* 0x000f220000000a00 */
[----:B------:R-:W-:-:S07]  /*2080*/  ISETP.NE.AND P3, PT, R40, 0x1, PT ;  /* 0x000000012800780c */ /* 0x000fce0003f65270 */
[----:B------:R-:W1:Y:S08]  /*2090*/  LDC.64 R6, c[0x0][0xb10] ;  /* 0x0002c400ff067b82 */ /* 0x000e700000000a00 */
[----:B------:R-:W2:Y:S08]  /*20a0*/  LDC R16, c[0x0][0xb20] ;  /* 0x0002c800ff107b82 */ /* 0x000eb00000000800 */
[----:B------:R-:W3:Y:S01]  /*20b0*/  LDC R18, c[0x0][0xb0c] ;  /* 0x0002c300ff127b82 */ /* 0x000ee20000000800 */
[----:B----4-:R-:W-:Y:S01]  /*20c0*/  IMAD.HI.U32 R17, R0, R5, RZ ;  /* 0x0000000500117227 */ /* 0x010fe200078e00ff */
[----:B------:R-:W-:-:S03]  /*20d0*/  ISETP.NE.AND P0, PT, R4, 0x1, PT ;  /* 0x000000010400780c */ /* 0x000fc60003f05270 */
[----:B------:R-:W-:-:S03]  /*20e0*/  IMAD.HI.U32 R5, R8, R5, RZ ;  /* 0x0000000508057227 */ /* 0x000fc600078e00ff */
[----:B------:R-:W4:Y:S01]  /*20f0*/  LDC.64 R2, c[0x0][0xb28] ;  /* 0x0002ca00ff027b82 */ /* 0x000f220000000a00 */
[----:B-1----:R-:W-:-:S04]  /*2100*/  IMAD.HI.U32 R20, R9, R6, RZ ;  /* 0x0000000609147227 */ /* 0x002fc800078e00ff */
[----:B------:R-:W-:Y:S01]  /*2110*/  IMAD.HI.U32 R22, R11, R6, RZ ;  /* 0x000000060b167227 */ /* 0x000fe200078e00ff */
[----:B------:R-:W-:Y:S02]  /*2120*/  SHF.R.U32.HI R20, RZ, R7, R20 ;  /* 0x00000007ff147219 */ /* 0x000fe40000011614 */
[-C--:B--2---:R-:W-:Y:S02]  /*2130*/  SHF.R.U32.HI R17, RZ, R16.reuse, R17 ;  /* 0x00000010ff117219 */ /* 0x084fe40000011611 */
[----:B------:R-:W-:Y:S02]  /*2140*/  SHF.R.U32.HI R5, RZ, R16, R5 ;  /* 0x00000010ff057219 */ /* 0x000fe40000011605 */
[----:B------:R-:W-:Y:S02]  /*2150*/  SEL R17, R0, R17, !P0 ;  /* 0x0000001100117207 */ /* 0x000fe40004000000 */
[----:B------:R-:W-:Y:S02]  /*2160*/  SHF.R.U32.HI R22, RZ, R7, R22 ;  /* 0x00000007ff167219 */ /* 0x000fe40000011616 */
[----:B---3--:R-:W-:-:S02]  /*2170*/  ISETP.NE.AND P1, PT, R18, 0x1, PT ;  /* 0x000000011200780c */ /* 0x008fc40003f25270 */
[----:B------:R-:W-:Y:S02]  /*2180*/  SEL R5, R8, R5, !P0 ;  /* 0x0000000508057207 */ /* 0x000fe40004000000 */
[----:B------:R-:W-:Y:S02]  /*2190*/  SEL R19, R9, R20, !P1 ;  /* 0x0000001409137207 */ /* 0x000fe40004800000 */
[----:B------:R-:W-:Y:S01]  /*21a0*/  SEL R7, R11, R22, !P1 ;  /* 0x000000160b077207 */ /* 0x000fe20004800000 */
[----:B----4-:R-:W-:-:S04]  /*21b0*/  IMAD.HI.U32 R20, R17, R2, RZ ;  /* 0x0000000211147227 */ /* 0x010fc800078e00ff */
[----:B------:R-:W-:Y:S01]  /*21c0*/  IMAD.HI.U32 R6, R19, R2, RZ ;  /* 0x0000000213067227 */ /* 0x000fe200078e00ff */
[----:B------:R-:W-:-:S04]  /*21d0*/  @P3 SHF.R.U32.HI R17, RZ, R3, R20 ;  /* 0x00000003ff113219 */ /* 0x000fc80000011614 */
[----:B------:R-:W-:Y:S01]  /*21e0*/  @P3 SHF.R.U32.HI R19, RZ, R3, R6 ;  /* 0x00000003ff133219 */ /* 0x000fe20000011606 */
[----:B------:R-:W-:-:S04]  /*21f0*/  IMAD R17, R40, R17, RZ ;  /* 0x0000001128117224 */ /* 0x000fc800078e02ff */
[----:B------:R-:W-:Y:S01]  /*2200*/  IMAD R6, R40, R19, RZ ;  /* 0x0000001328067224 */ /* 0x000fe200078e02ff */
[C---:B------:R-:W-:Y:S02]  /*2210*/  ISETP.GE.AND P0, PT, R5.reuse, R17, PT ;  /* 0x000000110500720c */ /* 0x040fe40003f06270 */
[----:B------:R-:W-:Y:S02]  /*2220*/  IADD3 R17, PT, PT, -R5, RZ, RZ ;  /* 0x000000ff05117210 */ /* 0x000fe40007ffe1ff */
[----:B------:R-:W-:Y:S01]  /*2230*/  ISETP.GE.OR P0, PT, R7, R6, P0 ;  /* 0x000000060700720c */ /* 0x000fe20000706670 */
[----:B------:R-:W-:-:S04]  /*2240*/  IMAD.HI.U32 R6, R5, R2, RZ ;  /* 0x0000000205067227 */ /* 0x000fc800078e00ff */
[----:B------:R-:W-:Y:S01]  /*2250*/  IMAD R8, R4, R17, R8 ;  /* 0x0000001104087224 */ /* 0x000fe200078e0208 */
[----:B------:R-:W-:-:S04]  /*2260*/  SHF.R.U32.HI R6, RZ, R3, R6 ;  /* 0x00000003ff067219 */ /* 0x000fc80000011606 */
[----:B------:R-:W-:-:S03]  /*2270*/  SEL R6, R5, R6, !P3 ;  /* 0x0000000605067207 */ /* 0x000fc60005800000 */
[----:B------:R-:W-:-:S04]  /*2280*/  @!P0 IMAD.HI.U32 R16, R7, R2, RZ ;  /* 0x0000000207108227 */ /* 0x000fc800078e00ff */
[----:B------:R-:W-:Y:S01]  /*2290*/  IMAD.MOV R2, RZ, RZ, -R6 ;  /* 0x000000ffff027224 */ /* 0x000fe200078e0a06 */
[----:B------:R-:W-:-:S03]  /*22a0*/  @!P0 SHF.R.U32.HI R16, RZ, R3, R16 ;  /* 0x00000003ff108219 */ /* 0x000fc60000011610 */
[----:B------:R-:W-:Y:S01]  /*22b0*/  IMAD R2, R40, R2, R5 ;  /* 0x0000000228027224 */ /* 0x000fe200078e0205 */
        /* <DEDUP_REMOVED lines=9> */
.L_x_34:
[----:B------:R-:W1:Y:S02]  /*2350*/  LDCU UR8, c[0x0][0xb30] ;  /* 0x00016600ff0877ac */ /* 0x000e640008000800 */
[----:B-1----:R-:W-:-:S09]  /*2360*/  UISETP.NE.AND UP0, UPT, UR8, 0x1, UPT ;  /* 0x000000010800788c */ /* 0x002fd2000bf05270 */
[----:B------:R-:W-:Y:S05]  /*2370*/  BRA.U UP0, `(.L_x_35) ;  /* 0x0000000100407547 */ /* 0x000fea000b800000 */
[----:B------:R-:W1:Y:S08]  /*2380*/  LDC.64 R4, c[0x0][0xb10] ;  /* 0x0002c400ff047b82 */ /* 0x000e700000000a00 */
[----:B------:R-:W2:Y:S08]  /*2390*/  LDC.64 R2, c[0x0][0xb18] ;  /* 0x0002c600ff027b82 */ /* 0x000eb00000000a00 */
[----:B------:R-:W3:Y:S08]  /*23a0*/  LDC R6, c[0x0][0xb20] ;  /* 0x0002c800ff067b82 */ /* 0x000ef00000000800 */
[----:B------:R-:W4:Y:S01]  /*23b0*/  LDC R16, c[0x0][0xb0c] ;  /* 0x0002c300ff107b82 */ /* 0x000f220000000800 */
[----:B-1----:R-:W-:-:S05]  /*23c0*/  IMAD.HI.U32 R4, R11, R4, RZ ;  /* 0x000000040b047227 */ /* 0x002fca00078e00ff */
[----:B------:R-:W-:Y:S01]  /*23d0*/  SHF.R.U32.HI R4, RZ, R5, R4 ;  /* 0x00000005ff047219 */ /* 0x000fe20000011604 */
[----:B--2---:R-:W-:Y:S01]  /*23e0*/  IMAD.HI.U32 R3, R8, R3, RZ ;  /* 0x0000000308037227 */ /* 0x004fe200078e00ff */
[----:B------:R-:W-:-:S04]  /*23f0*/  ISETP.NE.AND P0, PT, R2, 0x1, PT ;  /* 0x000000010200780c */ /* 0x000fc80003f05270 */
[----:B---3--:R-:W-:-:S04]  /*2400*/  SHF.R.U32.HI R3, RZ, R6, R3 ;  /* 0x00000006ff037219 */ /* 0x008fc80000011603 */
[----:B------:R-:W-:Y:S02]  /*2410*/  SEL R3, R8, R3, !P0 ;  /* 0x0000000308037207 */ /* 0x000fe40004000000 */
[----:B----4-:R-:W-:-:S04]  /*2420*/  ISETP.NE.AND P1, PT, R16, 0x1, PT ;  /* 0x000000011000780c */ /* 0x010fc80003f25270 */
[----:B------:R-:W-:-:S05]  /*2430*/  SEL R4, R11, R4, !P1 ;  /* 0x000000040b047207 */ /* 0x000fca0004800000 */
[----:B------:R-:W-:Y:S02]  /*2440*/  IMAD.IADD R5, R3, 0x1, -R4 ;  /* 0x0000000103057824 */ /* 0x000fe400078e0a04 */
[----:B------:R-:W-:Y:S02]  /*2450*/  IMAD.IADD R3, R4, 0x1, -R3 ;  /* 0x0000000104037824 */ /* 0x000fe400078e0a03 */
[----:B------:R-:W-:Y:S02]  /*2460*/  IMAD R11, R5, R16, R11 ;  /* 0x00000010050b7224 */ /* 0x000fe400078e020b */
[----:B------:R-:W-:-:S07]  /*2470*/  IMAD R8, R3, R2, R8 ;  /* 0x0000000203087224 */ /* 0x000fce00078e0208 */
.L_x_35:
[----:B------:R-:W-:Y:S01]  /*2480*/  VIADD R14, R14, 0x1 ;  /* 0x000000010e0e7836 */ /* 0x000fe20000000000 */
[----:B------:R-:W-:Y:S01]  /*2490*/  PLOP3.LUT P1, PT, PT, PT, PT, 0x80, 0x8 ;  /* 0x000000000008781c */ /* 0x000fe20003f2f070 */
[----:B------:R-:W-:Y:S02]  /*24a0*/  IMAD.IADD R21, R11, 0x1, R90 ;  /* 0x000000010b157824 */ /* 0x000fe400078e025a */
[----:B------:R-:W-:Y:S01]  /*24b0*/  IMAD.IADD R20, R8, 0x1, R83 ;  /* 0x0000000108147824 */ /* 0x000fe200078e0253 */
[----:B------:R-:W-:-:S04]  /*24c0*/  ISETP.NE.AND P0, PT, R14, 0x2, PT ;  /* 0x000000020e00780c */ /* 0x000fc80003f05270 */
[----:B------:R-:W-:Y:S02]  /*24d0*/  SEL R2, RZ, 0x1, P0 ;  /* 0x00000001ff027807 */ /* 0x000fe40000000000 */
[----:B------:R-:W-:Y:S02]  /*24e0*/  SEL R14, R14, RZ, P0 ;  /* 0x000000ff0e0e7207 */ /* 0x000fe40000000000 */
[----:B------:R-:W-:Y:S01]  /*24f0*/  LOP3.LUT R13, R13, R2, RZ, 0x3c, !PT ;  /* 0x000000020d0d7212 */ /* 0x000fe200078e3cff */
[----:B------:R-:W-:Y:S06]  /*2500*/  @P2 BRA `(.L_x_36) ;  /* 0xfffffff000982947 */ /* 0x000fec000383ffff */
[----:B------:R-:W-:Y:S01]  /*2510*/  UIADD3 UR4, UPT, UPT, UR4, 0xa0, URZ ;  /* 0x000000a004047890 */ /* 0x000fe2000fffe0ff */
[----:B------:R-:W-:-:S03]  /*2520*/  SHF.L.U32 R3, R15, 0x1f, RZ ;  /* 0x0000001f0f037819 */ /* 0x000fc600000006ff */
[----:B------:R-:W-:-:S09]  /*2530*/  ULEA UR5, UR6, UR4, 0x3 ;  /* 0x0000000406057291 */ /* 0x000fd2000f8e18ff */
[----:B------:R-:W1:Y:S02]  /*2540*/  SYNCS.PHASECHK.TRANS64.TRYWAIT P0, [UR5], R3 ;  /* 0x00000003ff0075a7 */ /* 0x000e640008001105 */
[----:B-1----:R-:W-:Y:S05]  /*2550*/  @!P0 BRA `(.L_x_37) ;  /* 0x0000007400948947 */ /* 0x002fea0003800000 */
.L_x_147:
[----:B------:R-:W-:-:S04]  /*2560*/  UIADD3 UR6, UPT, UPT, UR6, 0x1, URZ ;  /* 0x0000000106067890 */ /* 0x000fc8000fffe0ff */
[----:B------:R-:W-:-:S04]  /*2570*/  UISETP.NE.AND UP0, UPT, UR6, 0x14, UPT ;  /* 0x000000140600788c */ /* 0x000fc8000bf05270 */
[----:B------:R-:W-:Y:S02]  /*2580*/  USEL UR7, URZ, 0x1, UP0 ;  /* 0x00000001ff077887 */ /* 0x000fe40008000000 */
[----:B------:R-:W-:-:S04]  /*2590*/  USEL UR6, UR6, URZ, UP0 ;  /* 0x000000ff06067287 */ /* 0x000fc80008000000 */
[----:B------:R-:W-:Y:S01]  /*25a0*/  ULEA UR5, UR6, UR4, 0x3 ;  /* 0x0000000406057291 */ /* 0x000fe2000f8e18ff */
[----:B------:R-:W-:-:S04]  /*25b0*/  LOP3.LUT R2, R15, UR7, RZ, 0x3c, !PT ;  /* 0x000000070f027c12 */ /* 0x000fc8000f8e3cff */
[----:B-1----:R-:W-:-:S04]  /*25c0*/  SHF.L.U32 R3, R2, 0x1f, RZ ;  /* 0x0000001f02037819 */ /* 0x002fc800000006ff */
[----:B------:R-:W1:Y:S02]  /*25d0*/  SYNCS.PHASECHK.TRANS64.TRYWAIT P0, [UR5], R3 ;  /* 0x00000003ff0075a7 */ /* 0x000e640008001105 */
[----:B-1----:R-:W-:Y:S05]  /*25e0*/  @!P0 BRA `(.L_x_38) ;  /* 0x0000007400888947 */ /* 0x002fea0003800000 */
.L_x_149:
        /* <DEDUP_REMOVED lines=9> */
.L_x_151:
        /* <DEDUP_REMOVED lines=9> */
.L_x_153:
        /* <DEDUP_REMOVED lines=9> */
.L_x_155:
        /* <DEDUP_REMOVED lines=9> */
.L_x_157:
        /* <DEDUP_REMOVED lines=9> */
.L_x_159:
        /* <DEDUP_REMOVED lines=9> */
.L_x_161:
        /* <DEDUP_REMOVED lines=9> */
.L_x_163:
        /* <DEDUP_REMOVED lines=9> */
.L_x_165:
        /* <DEDUP_REMOVED lines=9> */
.L_x_167:
        /* <DEDUP_REMOVED lines=9> */
.L_x_169:
        /* <DEDUP_REMOVED lines=9> */
.L_x_171:
        /* <DEDUP_REMOVED lines=9> */
.L_x_173:
        /* <DEDUP_REMOVED lines=9> */
.L_x_175:
        /* <DEDUP_REMOVED lines=9> */
.L_x_177:
        /* <DEDUP_REMOVED lines=9> */
.L_x_179:
        /* <DEDUP_REMOVED lines=9> */
.L_x_181:
        /* <DEDUP_REMOVED lines=9> */
.L_x_183:
[----:B------:R-:W-:-:S04]  /*2f80*/  UIADD3 UR6, UPT, UPT, UR6, 0x1, URZ ;  /* 0x0000000106067890 */ /* 0x000fc8000fffe0ff */
[----:B------:R-:W-:-:S04]  /*2f90*/  UISETP.NE.AND UP0, UPT, UR6, 0x14, UPT ;  /* 0x000000140600788c */ /* 0x000fc8000bf05270 */
[----:B------:R-:W-:Y:S02]  /*2fa0*/  USEL UR5, URZ, 0x1, UP0 ;  /* 0x00000001ff057887 */ /* 0x000fe40008000000 */
[----:B------:R-:W-:-:S04]  /*2fb0*/  USEL UR6, UR6, URZ, UP0 ;  /* 0x000000ff06067287 */ /* 0x000fc80008000000 */
[----:B------:R-:W-:Y:S01]  /*2fc0*/  ULEA UR6, UR6, UR4, 0x3 ;  /* 0x0000000406067291 */ /* 0x000fe2000f8e18ff */
[----:B-1----:R-:W-:-:S04]  /*2fd0*/  LOP3.LUT R3, R2, UR5, RZ, 0x3c, !PT ;  /* 0x0000000502037c12 */ /* 0x002fc8000f8e3cff */
[----:B------:R-:W-:Y:S01]  /*2fe0*/  SHF.L.U32 R3, R3, 0x1f, RZ ;  /* 0x0000001f03037819 */ /* 0x000fe200000006ff */
[----:B----4-:R-:W-:-:S07]  /*2ff0*/  IMAD.U32 R0, RZ, RZ, UR6 ;  /* 0x00000006ff007e24 */ /* 0x010fce000f8e00ff */
.L_x_56:
[----:B-1----:R1:W2:Y:S02]  /*3000*/  SYNCS.PHASECHK.TRANS64.TRYWAIT P0, [R0+URZ], R3 ;  /* 0x00000003000075a7 */ /* 0x0022a400080011ff */
[----:B--2---:R-:W-:Y:S05]  /*3010*/  @!P0 NANOSLEEP.SYNCS 0x989680 ;  /* 0x009896800000895d */ /* 0x004fea0003900000 */
[----:B------:R-:W2:Y:S02]  /*3020*/  @!P0 SYNCS.PHASECHK.TRANS64 P0, [R0+URZ], R3 ;  /* 0x00000003000085a7 */ /* 0x000ea400080010ff */
[----:B--2---:R-:W-:Y:S05]  /*3030*/  @P0 EXIT ;  /* 0x000000000000094d */ /* 0x004fea0003800000 */
[----:B------:R-:W-:Y:S05]  /*3040*/  BRA `(.L_x_56) ;  /* 0xfffffffc00ec7947 */ /* 0x000fea000383ffff */
.L_x_18:
[----:B------:R-:W-:-:S04]  /*3050*/  UISETP.NE.AND UP1, UPT, UR37, URZ, UPT ;  /* 0x000000ff2500728c */ /* 0x000fc8000bf25270 */
[----:B------:R-:W-:-:S09]  /*3060*/  UISETP.NE.OR UP1, UPT, UR8, 0x1, UP1 ;  /* 0x000000010800788c */ /* 0x000fd20008f25670 */
[----:B------:R-:W-:Y:S05]  /*3070*/  BRA.U UP1, `(.L_x_57) ;  /* 0x0000000501487547 */ /* 0x000fea000b800000 */
[----:B------:R-:W-:Y:S01]  /*3080*/  ISETP.NE.AND P2, PT, R2, RZ, PT ;  /* 0x000000ff0200720c */ /* 0x000fe20003f45270 */
[----:B------:R-:W-:Y:S01]  /*3090*/  IMAD.MOV.U32 R12, RZ, RZ, 0x1 ;  /* 0x00000001ff0c7424 */ /* 0x000fe200078e00ff */
[----:B------:R-:W-:Y:S02]  /*30a0*/  CS2R R10, SRZ ;  /* 0x00000000000a7805 */ /* 0x000fe4000001ff00 */
[----:B------:R-:W-:Y:S01]  /*30b0*/  CS2R R8, SRZ ;  /* 0x0000000000087805 */ /* 0x000fe2000001ff00 */
[----:B------:R-:W-:Y:S01]  /*30c0*/  UMOV UR4, 0x400 ;  /* 0x0000040000047882 */ /* 0x000fe20000000000 */
[----:B------:R-:W-:Y:S01]  /*30d0*/  UMOV UR6, URZ ;  /* 0x000000ff00067c82 */ /* 0x000fe20008000000 */
[----:B------:R-:W-:-:S12]  /*30e0*/  ULEA UR37, UR37, UR4, 0x18 ;  /* 0x0000000425257291 */ /* 0x000fd8000f8ec0ff */
.L_x_61:
[----:B------:R-:W-:Y:S02]  /*30f0*/  LEA R0, R8, UR37, 0x3 ;  /* 0x0000002508007c11 */ /* 0x000fe4000f8e18ff */
[----:B------:R-:W-:-:S03]  /*3100*/  SHF.L.U32 R5, R9, 0x1f, RZ ;  /* 0x0000001f09057819 */ /* 0x000fc600000006ff */
[----:B------:R-:W-:Y:S01]  /*3110*/  VIADD R4, R0, 0x200 ;  /* 0x0000020000047836 */ /* 0x000fe20000000000 */
[----:B------:R-:W1:Y:S02]  /*3120*/  SYNCS.PHASECHK.TRANS64.TRYWAIT P0, [R0+URZ+0x1f0], R5 ;  /* 0x0001f005000075a7 */ /* 0x000e6400080011ff */
[----:B-1----:R-:W-:Y:S05]  /*3130*/  @!P0 BRA `(.L_x_58) ;  /* 0x0000007000648947 */ /* 0x002fea0003800000 */
.L_x_184:
[----:B------:R-:W-:Y:S01]  /*3140*/  ULEA UR5, UR6, UR37, 0x3 ;  /* 0x0000002506057291 */ /* 0x000fe2000f8e18ff */
[----:B------:R-:W-:Y:S02]  /*3150*/  PRMT R4, RZ, 0x654, R4 ;  /* 0x00000654ff047816 */ /* 0x000fe40000000004 */
[----:B-1----:R-:W-:Y:S01]  /*3160*/  SHF.L.U32 R5, R12, 0x1f, RZ ;  /* 0x0000001f0c057819 */ /* 0x002fe200000006ff */
[----:B------:R-:W-:Y:S01]  /*3170*/  UIADD3 UR4, UPT, UPT, UR5, 0x190, URZ ;  /* 0x0000019005047890 */ /* 0x000fe2000fffe0ff */
[----:B------:R1:W-:Y:S05]  /*3180*/  SYNCS.ARRIVE.TRANS64.RED.A1T0 RZ, [R4+URZ], RZ ;  /* 0x000000ff04ff79a7 */ /* 0x0003ea00081004ff */
[----:B------:R-:W-:Y:S01]  /*3190*/  IMAD.U32 R7, RZ, RZ, UR4 ;  /* 0x00000004ff077e24 */ /* 0x000fe2000f8e00ff */
[----:B------:R-:W2:Y:S04]  /*31a0*/  SYNCS.PHASECHK.TRANS64.TRYWAIT P0, [UR5+0x1a0], R5 ;  /* 0x0001a005ff0075a7 */ /* 0x000ea80008001105 */
[----:B------:R-:W-:Y:S01]  /*31b0*/  PRMT R6, R2, 0x654, R7 ;  /* 0x0000065402067816 */ /* 0x000fe20000000007 */
[----:B-1----:R-:W-:Y:S01]  /*31c0*/  @!P2 IMAD.MOV.U32 R4, RZ, RZ, 0x10 ;  /* 0x00000010ff04a424 */ /* 0x002fe200078e00ff */
[----:B--2---:R-:W-:Y:S06]  /*31d0*/  @!P0 BRA `(.L_x_59) ;  /* 0x0000007000508947 */ /* 0x004fec0003800000 */
.L_x_186:
[----:B------:R-:W-:Y:S01]  /*31e0*/  ULEA UR4, UR6, UR37, 0x4 ;  /* 0x0000002506047291 */ /* 0x000fe2000f8e20ff */
[----:B------:R-:W-:Y:S01]  /*31f0*/  SEL R3, R6, R3, !P2 ;  /* 0x0000000306037207 */ /* 0x000fe20005000000 */
[----:B------:R-:W-:Y:S01]  /*3200*/  UIADD3 UR5, UPT, UPT, UR5, 0x190, URZ ;  /* 0x0000019005057890 */ /* 0x000fe2000fffe0ff */
[----:B-1----:R-:W-:Y:S01]  /*3210*/  LEA R0, R11, UR37, 0x3 ;  /* 0x000000250b007c11 */ /* 0x002fe2000f8e18ff */
[----:B------:R-:W-:Y:S01]  /*3220*/  UIADD3 UR4, UPT, UPT, UR4, 0x220, URZ ;  /* 0x0000022004047890 */ /* 0x000fe2000fffe0ff */
[----:B------:R-:W-:Y:S01]  /*3230*/  SHF.L.U32 R5, R10, 0x1f, RZ ;  /* 0x0000001f0a057819 */ /* 0x000fe200000006ff */
[----:B------:R1:W-:Y:S01]  /*3240*/  @!P2 SYNCS.ARRIVE.TRANS64.RED RZ, [R3+URZ], R4 ;  /* 0x0000000403ffa9a7 */ /* 0x0003e200080004ff */
[----:B------:R-:W-:Y:S01]  /*3250*/  UIADD3 UR6, UPT, UPT, UR6, 0x1, URZ ;  /* 0x0000000106067890 */ /* 0x000fe2000fffe0ff */
[----:B------:R-:W-:-:S03]  /*3260*/  VIADD R8, R8, 0x1 ;  /* 0x0000000108087836 */ /* 0x000fc60000000000 */
[----:B------:R-:W-:Y:S02]  /*3270*/  UISETP.NE.AND UP0, UPT, UR6, 0x2, UPT ;  /* 0x000000020600788c */ /* 0x000fe4000bf05270 */
[----:B------:R-:W-:Y:S06]  /*3280*/  UGETNEXTWORKID.BROADCAST [UR4], [UR5] ;  /* 0x00000000040073ca */ /* 0x000fec0008000100 */
[----:B------:R-:W-:Y:S01]  /*3290*/  USEL UR4, URZ, 0x1, UP0 ;  /* 0x00000001ff047887 */ /* 0x000fe20008000000 */
[----:B------:R-:W-:Y:S01]  /*32a0*/  ISETP.NE.AND P0, PT, R8, 0x2, PT ;  /* 0x000000020800780c */ /* 0x000fe20003f05270 */
[----:B------:R-:W-:Y:S01]  /*32b0*/  USEL UR6, UR6, URZ, UP0 ;  /* 0x000000ff06067287 */ /* 0x000fe20008000000 */
[----:B------:R-:W2:Y:S03]  /*32c0*/  SYNCS.PHASECHK.TRANS64.TRYWAIT P1, [R0+URZ+0x190], R5 ;  /* 0x00019005000075a7 */ /* 0x000ea600080211ff */
[----:B------:R-:W-:Y:S01]  /*32d0*/  LOP3.LUT R12, R12, UR4, RZ, 0x3c, !PT ;  /* 0x000000040c0c7c12 */ /* 0x000fe2000f8e3cff */
[----:B-12---:R-:W-:Y:S07]  /*32e0*/  @!P1 BRA `(.L_x_60) ;  /* 0x0000007000249947 */ /* 0x006fee0003800000 */
.L_x_187:
[C---:B------:R-:W-:Y:S01]  /*32f0*/  LEA R4, R11.reuse, UR37, 0x4 ;  /* 0x000000250b047c11 */ /* 0x040fe2000f8e20ff */
[----:B-1----:R-:W-:Y:S01]  /*3300*/  VIADD R0, R0, 0x1a0 ;  /* 0x000001a000007836 */ /* 0x002fe20000000000 */
[----:B------:R-:W-:Y:S01]  /*3310*/  SEL R8, R8, RZ, P0 ;  /* 0x000000ff08087207 */ /* 0x000fe20000000000 */
[----:B------:R-:W-:-:S03]  /*3320*/  VIADD R11, R11, 0x1 ;  /* 0x000000010b0b7836 */ /* 0x000fc60000000000 */
[----:B------:R-:W1:Y:S01]  /*3330*/  LDS.128 R4, [R4+0x220] ;  /* 0x0002200004047984 */ /* 0x000e620000000c00 */
[----:B------:R-:W-:Y:S02]  /*3340*/  PRMT R0, RZ, 0x654, R0 ;  /* 0x00000654ff007816 */ /* 0x000fe40000000000 */
[C---:B------:R-:W-:Y:S01]  /*3350*/  ISETP.NE.AND P1, PT, R11.reuse, 0x2, PT ;  /* 0x000000020b00780c */ /* 0x040fe20003f25270 */
[----:B------:R-:W-:Y:S01]  /*3360*/  @!PT LDS RZ, [RZ] ;  /* 0x00000000fffff984 */ /* 0x000fe20000000800 */
[----:B------:R-:W-:Y:S01]  /*3370*/  @!PT LDS RZ, [RZ] ;  /* 0x00000000fffff984 */ /* 0x000fe20000000800 */
[----:B------:R-:W-:Y:S01]  /*3380*/  @!PT LDS RZ, [RZ] ;  /* 0x00000000fffff984 */ /* 0x000fe20000000800 */
[----:B------:R-:W-:Y:S01]  /*3390*/  @!PT LDS RZ, [RZ] ;  /* 0x00000000fffff984 */ /* 0x000fe20000000800 */
[----:B------:R2:W-:Y:S06]  /*33a0*/  MEMBAR.ALL.CTA ;  /* 0x0000000000007992 */ /* 0x0005ec0000008000 */
[----:B--2---:R-:W2:Y:S01]  /*33b0*/  FENCE.VIEW.ASYNC.S ;  /* 0x00000000000073c6 */ /* 0x004ea20000000000 */
[----:B------:R-:W-:Y:S01]  /*33c0*/  SEL R11, R11, RZ, P1 ;  /* 0x000000ff0b0b7207 */ /* 0x000fe20000800000 */
[----:B--2---:R2:W-:Y:S01]  /*33d0*/  SYNCS.ARRIVE.TRANS64.RED.A1T0 RZ, [R0+URZ], RZ ;  /* 0x000000ff00ff79a7 */ /* 0x0045e200081004ff */
[----:B-1----:R-:W-:-:S02]  /*33e0*/  LOP3.LUT P3, RZ, R6, 0x1, RZ, 0xc0, !PT ;  /* 0x0000000106ff7812 */ /* 0x002fc4000786c0ff */
[----:B------:R-:W-:-:S04]  /*33f0*/  SEL R5, RZ, 0x1, P1 ;  /* 0x00000001ff057807 */ /* 0x000fc80000800000 */
[----:B------:R-:W-:Y:S02]  /*3400*/  LOP3.LUT R10, R10, R5, RZ, 0x3c, !PT ;  /* 0x000000050a0a7212 */ /* 0x000fe400078e3cff */
[----:B--2---:R-:W-:-:S04]  /*3410*/  SEL R0, RZ, 0x1, P0 ;  /* 0x00000001ff007807 */ /* 0x004fc80000000000 */
[----:B------:R-:W-:Y:S01]  /*3420*/  LOP3.LUT R9, R9, R0, RZ, 0x3c, !PT ;  /* 0x0000000009097212 */ /* 0x000fe200078e3cff */
[----:B------:R-:W-:Y:S06]  /*3430*/  @P3 BRA `(.L_x_61) ;  /* 0xfffffffc002c3947 */ /* 0x000fec000383ffff */
[----:B------:R-:W-:Y:S01]  /*3440*/  ULEA UR5, UR6, UR37, 0x3 ;  /* 0x0000002506057291 */ /* 0x000fe2000f8e18ff */
[----:B------:R-:W-:-:S08]  /*3450*/  SHF.L.U32 R3, R12, 0x1f, RZ ;  /* 0x0000001f0c037819 */ /* 0x000fd000000006ff */
[----:B------:R-:W1:Y:S02]  /*3460*/  SYNCS.PHASECHK.TRANS64 P0, [UR5+0x1a0], R3 ;  /* 0x0001a003ff0075a7 */ /* 0x000e640008001005 */
[----:B-1----:R-:W-:Y:S05]  /*3470*/  @P0 BRA `(.L_x_62) ;  /* 0x0000000000080947 */ /* 0x002fea0003800000 */
[----:B------:R-:W1:Y:S02]  /*3480*/  SYNCS.PHASECHK.TRANS64.TRYWAIT P0, [UR5+0x1a0], R3 ;  /* 0x0001a003ff0075a7 */ /* 0x000e640008001105 */
[----:B-1----:R-:W-:Y:S05]  /*3490*/  @!P0 BRA `(.L_x_63) ;  /* 0x0000006c00cc8947 */ /* 0x002fea0003800000 */
.L_x_62:
[----:B------:R-:W-:-:S04]  /*34a0*/  UIADD3 UR4, UPT, UPT, UR6, 0x1, URZ ;  /* 0x0000000106047890 */ /* 0x000fc8000fffe0ff */
[----:B------:R-:W-:-:S04]  /*34b0*/  UISETP.NE.AND UP0, UPT, UR4, 0x2, UPT ;  /* 0x000000020400788c */ /* 0x000fc8000bf05270 */
[----:B------:R-:W-:Y:S02]  /*34c0*/  USEL UR7, URZ, 0x1, UP0 ;  /* 0x00000001ff077887 */ /* 0x000fe40008000000 */
[----:B------:R-:W-:-:S04]  /*34d0*/  USEL UR4, UR4, URZ, UP0 ;  /* 0x000000ff04047287 */ /* 0x000fc80008000000 */
[----:B------:R-:W-:Y:S01]  /*34e0*/  ULEA UR4, UR4, UR37, 0x3 ;  /* 0x0000002504047291 */ /* 0x000fe2000f8e18ff */
[----:B-1----:R-:W-:-:S04]  /*34f0*/  LOP3.LUT R3, R12, UR7, RZ, 0x3c, !PT ;  /* 0x000000070c037c12 */ /* 0x002fc8000f8e3cff */
[----:B------:R-:W-:-:S04]  /*3500*/  SHF.L.U32 R0, R3, 0x1f, RZ ;  /* 0x0000001f03007819 */ /* 0x000fc800000006ff */
[----:B------:R-:W1:Y:S02]  /*3510*/  SYNCS.PHASECHK.TRANS64 P0, [UR4+0x1a0], R0 ;  /* 0x0001a000ff0075a7 */ /* 0x000e640008001004 */
[----:B-1----:R-:W-:Y:S05]  /*3520*/  @P0 EXIT ;  /* 0x000000000000094d */ /* 0x002fea0003800000 */
[----:B------:R-:W-:Y:S02]  /*3530*/  SHF.L.U32 R3, R3, 0x1f, RZ ;  /* 0x0000001f03037819 */ /* 0x000fe400000006ff */
[----:B------:R-:W-:-:S07]  /*3540*/  MOV R0, UR4 ;  /* 0x0000000400007c02 */ /* 0x000fce0008000f00 */
.L_x_64:
[----:B-1----:R1:W2:Y:S02]  /*3550*/  SYNCS.PHASECHK.TRANS64.TRYWAIT P0, [R0+URZ+0x1a0], R3 ;  /* 0x0001a003000075a7 */ /* 0x0022a400080011ff */
[----:B--2---:R-:W-:Y:S05]  /*3560*/  @!P0 NANOSLEEP.SYNCS 0x989680 ;  /* 0x009896800000895d */ /* 0x004fea0003900000 */
[----:B------:R-:W2:Y:S02]  /*3570*/  @!P0 SYNCS.PHASECHK.TRANS64 P0, [R0+URZ+0x1a0], R3 ;  /* 0x0001a003000085a7 */ /* 0x000ea400080010ff */
[----:B--2---:R-:W-:Y:S05]  /*3580*/  @P0 EXIT ;  /* 0x000000000000094d */ /* 0x004fea0003800000 */
[----:B------:R-:W-:Y:S05]  /*3590*/  BRA `(.L_x_64) ;  /* 0xfffffffc00ec7947 */ /* 0x000fea000383ffff */
.L_x_57:
[----:B------:R-:W-:-:S09]  /*35a0*/  UISETP.NE.AND UP1, UPT, UR8, URZ, UPT ;  /* 0x000000ff0800728c */ /* 0x000fd2000bf25270 */
[----:B------:R-:W-:Y:S05]  /*35b0*/  BRA.U UP1, `(.L_x_65) ;  /* 0x0000000d01787547 */ /* 0x000fea000b800000 */
[----:B------:R-:W-:Y:S01]  /*35c0*/  UMOV UR4, 0x40 ;  /* 0x0000004000047882 */ /* 0x000fe20000000000 */
[----:B------:R-:W-:Y:S01]  /*35d0*/  NOP ;  /* 0x0000000000007918 */ /* 0x000fe20000000000 */
[----:B------:R-:W-:Y:S01]  /*35e0*/  ULEA UR4, UR37, UR4, 0x18 ;  /* 0x0000000425047291 */ /* 0x000fe2000f8ec0ff */
[----:B------:R-:W-:Y:S02]  /*35f0*/  UMOV UR5, 0x400 ;  /* 0x0000040000057882 */ /* 0x000fe40000000000 */
[----:B------:R-:W-:-:S06]  /*3600*/  ULEA UR37, UR37, UR5, 0x18 ;  /* 0x0000000525257291 */ /* 0x000fcc000f8ec0ff */
[----:B------:R-:W1:Y:S02]  /*3610*/  LDS.U8 R0, [UR4+0x1c] ;  /* 0x00001c04ff007984 */ /* 0x000e640008000000 */
[----:B-1----:R-:W-:-:S13]  /*3620*/  ISETP.NE.AND P0, PT, R0, RZ, PT ;  /* 0x000000ff0000720c */ /* 0x002fda0003f05270 */
[----:B------:R-:W-:Y:S05]  /*3630*/  @P0 BRA `(.L_x_66) ;  /* 0x0000000000580947 */ /* 0x000fea0003800000 */
[----:B------:R-:W-:-:S13]  /*3640*/  ELECT P0, URZ, PT ;  /* 0x0000000000ff782f */ /* 0x000fda0003800000 */
[----:B------:R-:W-:Y:S05]  /*3650*/  @!P0 BRA `(.L_x_67) ;  /* 0x0000000000608947 */ /* 0x000fea0003800000 */
[----:B------:R-:W-:Y:S01]  /*3660*/  UMOV UR5, 0x10 ;  /* 0x0000001000057882 */ /* 0x000fe20000000000 */
[----:B------:R-:W-:Y:S01]  /*3670*/  HFMA2 R0, -RZ, RZ, 0, 5.9604644775390625e-08 ;  /* 0x00000001ff007431 */ /* 0x000fe200000001ff */
[----:B------:R-:W-:-:S03]  /*3680*/  MOV R2, 0xffff ;  /* 0x0000ffff00027802 */ /* 0x000fc60000000f00 */
[----:B------:R-:W-:Y:S04]  /*3690*/  DEPBAR.LE SB1, 0x36 ;  /* 0x00009d800000791a */ /* 0x000fe80000000000 */
[----:B------:R-:W1:Y:S02]  /*36a0*/  UTCATOMSWS.FIND_AND_SET.ALIGN UP0, UR5, UR5 ;  /* 0x00000005000575e3 */ /* 0x000e640008000800 */
[----:B-1----:R-:W-:Y:S01]  /*36b0*/  MOV R3, UR5 ;  /* 0x0000000500037c02 */ /* 0x002fe20008000f00 */
[----:B------:R-:W-:Y:S06]  /*36c0*/  BRA.U UP0, `(.L_x_68) ;  /* 0x0000000100187547 */ /* 0x000fec000b800000 */
.L_x_69:
[----:B------:R-:W-:Y:S05]  /*36d0*/  NANOSLEEP 0x64 ;  /* 0x000000640000795d */ /* 0x000fea0003800000 */
[----:B------:R-:W-:-:S05]  /*36e0*/  UMOV UR5, 0x10 ;  /* 0x0000001000057882 */ /* 0x000fca0000000000 */
[----:B------:R-:W-:Y:S04]  /*36f0*/  DEPBAR.LE SB1, 0x36 ;  /* 0x00009d800000791a */ /* 0x000fe80000000000 */
[----:B------:R-:W1:Y:S02]  /*3700*/  UTCATOMSWS.FIND_AND_SET.ALIGN UP0, UR5, UR5 ;  /* 0x00000005000575e3 */ /* 0x000e640008000800 */
[----:B-1----:R-:W-:Y:S01]  /*3710*/  MOV R3, UR5 ;  /* 0x0000000500037c02 */ /* 0x002fe20008000f00 */
[----:B------:R-:W-:Y:S05]  /*3720*/  BRA.U !UP0, `(.L_x_69) ;  /* 0xfffffffd08e87547 */ /* 0x000fea000b83ffff */
.L_x_68:
[-C--:B------:R-:W-:Y:S02]  /*3730*/  SHF.L.U32 R2, R2, R3.reuse, RZ ;  /* 0x0000000302027219 */ /* 0x080fe400000006ff */
[----:B------:R-:W-:Y:S01]  /*3740*/  SHF.L.U32 R0, R0, R3, RZ ;  /* 0x0000000300007219 */ /* 0x000fe200000006ff */
[----:B------:R-:W-:Y:S02]  /*3750*/  IMAD.SHL.U32 R3, R3, 0x20, RZ ;  /* 0x0000002003037824 */ /* 0x000fe400078e00ff */
[----:B------:R1:W-:Y:S04]  /*3760*/  ATOMS.OR RZ, [UR4+0x14], R2 ;  /* 0x00001402ffff798c */ /* 0x0003e8000b000004 */
[----:B------:R1:W-:Y:S04]  /*3770*/  ATOMS.OR RZ, [UR4+0x18], R0 ;  /* 0x00001800ffff798c */ /* 0x0003e8000b000004 */
[----:B------:R1:W-:Y:S01]  /*3780*/  STS [UR37+0x240], R3 ;  /* 0x00024003ff007988 */ /* 0x0003e20008000825 */
[----:B------:R-:W-:Y:S05]  /*3790*/  BRA `(.L_x_67) ;  /* 0x0000000000107947 */ /* 0x000fea0003800000 */
.L_x_66:
[----:B------:R-:W-:Y:S02]  /*37a0*/  MOV R0, 0xffffffff ;  /* 0xffffffff00007802 */ /* 0x000fe40000000f00 */
[----:B------:R-:W-:-:S03]  /*37b0*/  MOV R2, 0x37e0 ;  /* 0x000037e000027802 */ /* 0x000fc60000000f00 */
[----:B------:R1:W-:Y:S04]  /*37c0*/  STS [UR37+0x240], R0 ;  /* 0x00024000ff007988 */ /* 0x0003e80008000825 */
[----:B-1-3-5:R-:W-:Y:S05]  /*37d0*/  CALL.REL.NOINC `($__internal_1_$__cuda_sm10x_tcgen05_guardrail_trap_phase_invalid_during_alloc) ;  /* 0x0000007400107944 */ /* 0x02afea0003c00000 */
.L_x_67:
[----:B------:R-:W-:Y:S05]  /*37e0*/  WARPSYNC.ALL ;  /* 0x0000000000007948 */ /* 0x000fea0003800000 */
[----:B------:R-:W2:Y:S01]  /*37f0*/  S2UR UR6, SR_CgaCtaId ;  /* 0x00000000000679c3 */ /* 0x000ea20000008800 */
[----:B------:R-:W-:Y:S01]  /*3800*/  UMOV UR4, 0x400 ;  /* 0x0000040000047882 */ /* 0x000fe20000000000 */
[----:B------:R-:W-:-:S06]  /*3810*/  NOP ;  /* 0x0000000000007918 */ /* 0x000fcc0000000000 */
[----:B------:R-:W-:Y:S06]  /*3820*/  BAR.ARV 0x6, 0xa0 ;  /* 0x0182800000007b1d */ /* 0x000fec0000002000 */
[----:B------:R-:W4:Y:S01]  /*3830*/  LDCU UR7, c[0x0][0x38c] ;  /* 0x00007180ff0777ac */ /* 0x000f220008000800 */
[----:B------:R-:W-:Y:S01]  /*3840*/  IMAD.MOV.U32 R11, RZ, RZ, 0x1 ;  /* 0x00000001ff0b7424 */ /* 0x000fe200078e00ff */
[----:B------:R-:W-:Y:S01]  /*3850*/  CS2R R8, SRZ ;  /* 0x0000000000087805 */ /* 0x000fe2000001ff00 */
[----:B------:R-:W-:Y:S01]  /*3860*/  IMAD.MOV.U32 R10, RZ, RZ, RZ ;  /* 0x000000ffff0a7224 */ /* 0x000fe200078e00ff */
[----:B------:R-:W-:Y:S01]  /*3870*/  UMOV UR18, URZ ;  /* 0x000000ff00127c82 */ /* 0x000fe20008000000 */
[----:B------:R-:W-:Y:S01]  /*3880*/  UMOV UR17, URZ ;  /* 0x000000ff00117c82 */ /* 0x000fe20008000000 */
[----:B------:R-:W-:Y:S01]  /*3890*/  UMOV UR20, 0x0 ;  /* 0x0000000000147882 */ /* 0x000fe20000000000 */
[----:B------:R-:W-:Y:S01]  /*38a0*/  UMOV UR21, 0x44004a0 ;  /* 0x044004a000157882 */ /* 0x000fe20000000000 */
[----:B--2---:R-:W-:Y:S01]  /*38b0*/  ULEA UR6, UR6, UR4, 0x18 ;  /* 0x0000000406067291 */ /* 0x004fe2000f8ec0ff */
[----:B------:R-:W2:Y:S03]  /*38c0*/  LDCU UR4, c[0x0][0x38c] ;  /* 0x00007180ff0477ac */ /* 0x000ea60008000800 */
[----:B------:R-:W-:-:S02]  /*38d0*/  UIADD3 UR11, UPT, UPT, UR6, 0x6600, URZ ;  /* 0x00006600060b7890 */ /* 0x000fc4000fffe0ff */
[----:B----4-:R-:W-:-:S03]  /*38e0*/  UIADD3 UR7, UPT, UPT, UR7, 0x1f, URZ ;  /* 0x0000001f07077890 */ /* 0x010fc6000fffe0ff */
[----:B-1----:R-:W1:Y:S01]  /*38f0*/  LDS R0, [UR6+0x240] ;  /* 0x00024006ff007984 */ /* 0x002e620008000800 */
[----:B------:R-:W-:Y:S02]  /*3900*/  UIADD3 UR12, UPT, UPT, UR6, 0x10600, URZ ;  /* 0x00010600060c7890 */ /* 0x000fe4000fffe0ff */
[----:B------:R-:W-:Y:S02]  /*3910*/  USHF.R.S32.HI UR5, URZ, 0x1f, UR7 ;  /* 0x0000001fff057899 */ /* 0x000fe40008011407 */
[----:B------:R-:W-:Y:S02]  /*3920*/  USHF.R.U32.HI UR11, URZ, 0x4, UR11 ;  /* 0x00000004ff0b7899 */ /* 0x000fe4000801160b */
[----:B------:R-:W-:Y:S02]  /*3930*/  ULEA.HI UR5, UR5, UR7, URZ, 0x5 ;  /* 0x0000000705057291 */ /* 0x000fe4000f8f28ff */
[----:B------:R-:W-:Y:S02]  /*3940*/  USHF.R.U32.HI UR12, URZ, 0x4, UR12 ;  /* 0x00000004ff0c7899 */ /* 0x000fe4000801160c */
[----:B------:R-:W-:-:S02]  /*3950*/  USHF.R.S32.HI UR5, URZ, 0x5, UR5 ;  /* 0x00000005ff057899 */ /* 0x000fc40008011405 */
[----:B------:R-:W-:Y:S02]  /*3960*/  ULOP3.LUT UR11, UR11, 0x3fff, URZ, 0xc0, !UPT ;  /* 0x00003fff0b0b7892 */ /* 0x000fe4000f8ec0ff */
[----:B------:R-:W-:Y:S02]  /*3970*/  UISETP.LT.AND UP0, UPT, UR5, 0x1, UPT ;  /* 0x000000010500788c */ /* 0x000fe4000bf01270 */
[----:B------:R-:W-:Y:S02]  /*3980*/  ULOP3.LUT UR12, UR12, 0x3fff, URZ, 0xc0, !UPT ;  /* 0x00003fff0c0c7892 */ /* 0x000fe4000f8ec0ff */
[----:B------:R-:W-:Y:S02]  /*3990*/  USEL UR10, UR5, 0x1, !UP0 ;  /* 0x00000001050a7887 */ /* 0x000fe4000c000000 */
[----:B------:R-:W-:Y:S02]  /*39a0*/  ULOP3.LUT UR11, UR11, 0x10000, URZ, 0xfc, !UPT ;  /* 0x000100000b0b7892 */ /* 0x000fe4000f8efcff */
[----:B------:R-:W-:-:S02]  /*39b0*/  ULOP3.LUT UR12, UR12, 0x10000, URZ, 0xfc, !UPT ;  /* 0x000100000c0c7892 */ /* 0x000fc4000f8efcff */
[----:B------:R-:W-:Y:S02]  /*39c0*/  UIADD3 UR10, UPT, UPT, -UR10, URZ, URZ ;  /* 0x000000ff0a0a7290 */ /* 0x000fe4000fffe1ff */
[----:B--2---:R-:W-:Y:S01]  /*39d0*/  UISETP.GE.AND UP3, UPT, UR4, 0x1, UPT ;  /* 0x000000010400788c */ /* 0x004fe2000bf66270 */
[----:B-1----:R-:W-:-:S15]  /*39e0*/  R2UR UR19, R0 ;  /* 0x00000000001372ca */ /* 0x002fde00000e0000 */
.L_x_76:
[----:B------:R-:W-:Y:S02]  /*39f0*/  LEA R0, R10, UR6, 0x3 ;  /* 0x000000060a007c11 */ /* 0x000fe4000f8e18ff */
[----:B------:R-:W-:Y:S02]  /*3a00*/  SHF.L.U32 R5, R9, 0x1f, RZ ;  /* 0x0000001f09057819 */ /* 0x000fe400000006ff */
[----:B------:R-:W-:Y:S01]  /*3a10*/  PLOP3.LUT P0, PT, PT, PT, UP3, 0x80, 0x8 ;  /* 0x000000000008781c */ /* 0x000fe20003f0f038 */
[----:B------:R-:W-:Y:S01]  /*3a20*/  VIADD R3, R0, 0x1a0 ;  /* 0x000001a000037836 */ /* 0x000fe20000000000 */
[----:B-1----:R-:W1:Y:S02]  /*3a30*/  SYNCS.PHASECHK.TRANS64.TRYWAIT P1, [R0+URZ+0x190], R5 ;  /* 0x00019005000075a7 */ /* 0x002e6400080211ff */
[----:B-1--4-:R-:W-:Y:S09]  /*3a40*/  @!P1 BRA `(.L_x_70) ;  /* 0x0000006800789947 */ /* 0x012ff20003800000 */
.L_x_189:
[----:B------:R-:W-:Y:S01]  /*3a50*/  LEA R4, R10, UR6, 0x4 ;  /* 0x000000060a047c11 */ /* 0x000fe2000f8e20ff */
[----:B------:R-:W-:Y:S01]  /*3a60*/  @UP3 ULEA UR4, UR17, UR6, 0x3 ;  /* 0x0000000611043291 */ /* 0x000fe2000f8e18ff */
[----:B------:R-:W-:Y:S01]  /*3a70*/  PLOP3.LUT P2, PT, PT, PT, PT, 0x80, 0x8 ;  /* 0x000000000008781c */ /* 0x000fe20003f4f070 */
[----:B------:R-:W-:Y:S01]  /*3a80*/  ULEA UR9, UR18, UR6, 0x3 ;  /* 0x0000000612097291 */ /* 0x000fe2000f8e18ff */
[----:B------:R-:W-:Y:S02]  /*3a90*/  PRMT R3, RZ, 0x654, R3 ;  /* 0x00000654ff037816 */ /* 0x000fe40000000003 */
[----:B-1----:R-:W1:Y:S01]  /*3aa0*/  LDS.128 R4, [R4+0x220] ;  /* 0x0002200004047984 */ /* 0x002e620000000c00 */
[----:B------:R-:W-:Y:S02]  /*3ab0*/  @P0 SHF.L.U32 R2, R8, 0x1f, RZ ;  /* 0x0000001f08020819 */ /* 0x000fe400000006ff */
[----:B------:R-:W-:Y:S01]  /*3ac0*/  SHF.L.U32 R0, R11, 0x1f, RZ ;  /* 0x0000001f0b007819 */ /* 0x000fe200000006ff */
[----:B------:R-:W-:Y:S01]  /*3ad0*/  @!PT LDS RZ, [RZ] ;  /* 0x00000000fffff984 */ /* 0x000fe20000000800 */
[----:B------:R-:W-:Y:S01]  /*3ae0*/  @!PT LDS RZ, [RZ] ;  /* 0x00000000fffff984 */ /* 0x000fe20000000800 */
[----:B------:R-:W-:Y:S01]  /*3af0*/  @!PT LDS RZ, [RZ] ;  /* 0x00000000fffff984 */ /* 0x000fe20000000800 */
[----:B------:R-:W-:Y:S01]  /*3b00*/  @!PT LDS RZ, [RZ] ;  /* 0x00000000fffff984 */ /* 0x000fe20000000800 */
[----:B------:R2:W-:Y:S06]  /*3b10*/  MEMBAR.ALL.CTA ;  /* 0x0000000000007992 */ /* 0x0005ec0000008000 */
[----:B--2---:R-:W2:Y:S02]  /*3b20*/  FENCE.VIEW.ASYNC.S ;  /* 0x00000000000073c6 */ /* 0x004ea40000000000 */
[----:B--2---:R2:W-:Y:S01]  /*3b30*/  SYNCS.ARRIVE.TRANS64.RED.A1T0 RZ, [R3+URZ], RZ ;  /* 0x000000ff03ff79a7 */ /* 0x0045e200081004ff */
[----:B------:R2:W4:Y:S01]  /*3b40*/  @P0 SYNCS.PHASECHK.TRANS64.TRYWAIT P2, [UR4], R2 ;  /* 0x00000002ff0005a7 */ /* 0x0005220008041104 */
[----:B-1----:R-:W-:Y:S01]  /*3b50*/  LOP3.LUT P1, RZ, R6, 0x1, RZ, 0xc0, !PT ;  /* 0x0000000106ff7812 */ /* 0x002fe2000782c0ff */
[----:B------:R-:W1:Y:S02]  /*3b60*/  SYNCS.PHASECHK.TRANS64.TRYWAIT P0, [UR9+0x1d0], R0 ;  /* 0x0001d000ff0075a7 */ /* 0x000e640008001109 */
[----:B-12-4-:R-:W-:Y:S10]  /*3b70*/  @!P0 BRA `(.L_x_71) ;  /* 0x0000006800408947 */ /* 0x016ff40003800000 */
.L_x_191:
[----:B------:R-:W-:Y:S01]  /*3b80*/  IADD3 R10, PT, PT, R10, 0x1, RZ ;  /* 0x000000010a0a7810 */ /* 0x000fe20007ffe0ff */
[----:B------:R-:W-:Y:S06]  /*3b90*/  BRA.U !UP3, `(.L_x_72) ;  /* 0x000000010ba07547 */ /* 0x000fec000b800000 */
[----:B------:R-:W-:Y:S02]  /*3ba0*/  ULEA.HI UR8, UR18, UR18, URZ, 0x1 ;  /* 0x0000001212087291 */ /* 0x000fe4000f8f08ff */
[----:B------:R-:W-:Y:S02]  /*3bb0*/  UPLOP3.LUT UP4, UPT, UPT, UPT, UPT, 0x40, 0x4 ;  /* 0x000000000004789c */ /* 0x000fe40003f8e870 */
[----:B------:R-:W-:Y:S02]  /*3bc0*/  USHF.L.U32 UR4, UR8, 0x7, URZ ;  /* 0x0000000708047899 */ /* 0x000fe400080006ff */
[----:B------:R-:W-:Y:S02]  /*3bd0*/  ULOP3.LUT UR8, UR8, 0xffe, URZ, 0xc0, !UPT ;  /* 0x00000ffe08087892 */ /* 0x000fe4000f8ec0ff */
[----:B------:R-:W-:Y:S02]  /*3be0*/  ULOP3.LUT UR4, UR4, 0xffffff00, URZ, 0xc0, !UPT ;  /* 0xffffff0004047892 */ /* 0x000fe4000f8ec0ff */
[----:B------:R-:W-:-:S02]  /*3bf0*/  UIADD3 UR8, UPT, UPT, -UR8, UR18, URZ ;  /* 0x0000001208087290 */ /* 0x000fc4000fffe1ff */
[----:B------:R-:W-:Y:S01]  /*3c00*/  UIADD3 UR4, UPT, UPT, UR19, UR4, URZ ;  /* 0x0000000413047290 */ /* 0x000fe2000fffe0ff */
[----:B------:R-:W-:Y:S01]  /*3c10*/  UMOV UR16, UR10 ;  /* 0x0000000a00107c82 */ /* 0x000fe20008000000 */
[----:B------:R-:W-:Y:S02]  /*3c20*/  UMOV UR15, UR5 ;  /* 0x00000005000f7c82 */ /* 0x000fe40008000000 */
[----:B------:R-:W-:Y:S01]  /*3c30*/  ULEA UR8, UR8, UR4, 0x14 ;  /* 0x0000000408087291 */ /* 0x000fe2000f8ea0ff */
[----:B------:R-:W-:-:S11]  /*3c40*/  UMOV UR14, UR17 ;  /* 0x00000011000e7c82 */ /* 0x000fd60008000000 */
.L_x_75:
[----:B------:R-:W-:Y:S02]  /*3c50*/  UIADD3 UR16, UPT, UPT, UR16, 0x1, URZ ;  /* 0x0000000110107890 */ /* 0x000fe4000fffe0ff */
[----:B--2---:R-:W-:Y:S02]  /*3c60*/  ULEA UR7, UR14, UR6, 0x3 ;  /* 0x000000060e077291 */ /* 0x004fe4000f8e18ff */
[----:B------:R-:W-:Y:S01]  /*3c70*/  UISETP.NE.AND UP0, UPT, UR16, URZ, UPT ;  /* 0x000000ff1000728c */ /* 0x000fe2000bf05270 */
[----:B----4-:R-:W-:Y:S10]  /*3c80*/  @P2 BRA `(.L_x_73) ;  /* 0x00000000000c2947 */ /* 0x010ff40003800000 */
[----:B-1----:R-:W-:Y:S04]  /*3c90*/  SHF.L.U32 R3, R8, 0x1f, RZ ;  /* 0x0000001f08037819 */ /* 0x002fe800000006ff */
[----:B------:R-:W1:Y:S02]  /*3ca0*/  SYNCS.PHASECHK.TRANS64.TRYWAIT P0, [UR7], R3 ;  /* 0x00000003ff0075a7 */ /* 0x000e640008001107 */
[----:B-1----:R-:W-:Y:S05]  /*3cb0*/  @!P0 BRA `(.L_x_74) ;  /* 0x0000006800088947 */ /* 0x002fea0003800000 */
.L_x_73:
[----:B------:R-:W-:Y:S01]  /*3cc0*/  UISETP.NE.AND UP1, UPT, UR15, 0x1, UPT ;  /* 0x000000010f00788c */ /* 0x000fe2000bf25270 */
[----:B------:R-:W-:Y:S01]  /*3cd0*/  PLOP3.LUT P2, PT, PT, PT, PT, 0x80, 0x8 ;  /* 0x000000000008781c */ /* 0x000fe20003f4f070 */
[----:B------:R-:W-:Y:S02]  /*3ce0*/  UIADD3 UR17, UPT, UPT, UR14, 0x1, URZ ;  /* 0x000000010e117890 */ /* 0x000fe4000fffe0ff */
[----:B------:R-:W-:Y:S02]  /*3cf0*/  ULEA UR22, UR14, UR12, 0x9 ;  /* 0x0000000c0e167291 */ /* 0x000fe4000f8e48ff */
[----:B------:R-:W-:Y:S01]  /*3d00*/  UISETP.NE.AND UP2, UPT, UR17, 0x14, UPT ;  /* 0x000000141100788c */ /* 0x000fe2000bf45270 */
[----:B------:R-:W-:Y:S01]  /*3d10*/  PLOP3.LUT P0, PT, PT, PT, UP1, 0x80, 0x8 ;  /* 0x000000000008781c */ /* 0x000fe20003f0f018 */
[----:B------:R-:W-:Y:S02]  /*3d20*/  ULEA UR24, UR14, UR11, 0x7 ;  /* 0x0000000b0e187291 */ /* 0x000fe4000f8e38ff */
[----:B------:R-:W-:Y:S02]  /*3d30*/  USEL UR13, URZ, 0x1, UP2 ;  /* 0x00000001ff0d7887 */ /* 0x000fe40009000000 */
[----:B------:R-:W-:Y:S02]  /*3d40*/  USEL UR17, UR17, URZ, UP2 ;  /* 0x000000ff11117287 */ /* 0x000fe40009000000 */
[----:B------:R-:W-:Y:S02]  /*3d50*/  UIADD3 UR7, UPT, UPT, UR7, 0xa0, URZ ;  /* 0x000000a007077890 */ /* 0x000fe4000fffe0ff */
[----:B------:R-:W-:Y:S01]  /*3d60*/  @UP1 ULEA UR4, UR17, UR6, 0x3 ;  /* 0x0000000611041291 */ /* 0x000fe2000f8e18ff */
[----:B------:R-:W-:Y:S01]  /*3d70*/  LOP3.LUT R8, R8, UR13, RZ, 0x3c, !PT ;  /* 0x0000000d08087c12 */ /* 0x000fe2000f8e3cff */
[----:B------:R-:W-:Y:S01]  /*3d80*/  UMOV UR23, 0xc0004010 ;  /* 0xc000401000177882 */ /* 0x000fe20000000000 */
[----:B------:R-:W-:Y:S01]  /*3d90*/  UMOV UR25, 0xc0004010 ;  /* 0xc000401000197882 */ /* 0x000fe20000000000 */
[----:B------:R-:W-:Y:S01]  /*3da0*/  UIADD3 UR15, UPT, UPT, UR15, -0x1, URZ ;  /* 0xffffffff0f0f7890 */ /* 0x000fe2000fffe0ff */
[----:B-1----:R-:W-:Y:S01]  /*3db0*/  @P0 SHF.L.U32 R0, R8, 0x1f, RZ ;  /* 0x0000001f08000819 */ /* 0x002fe200000006ff */
[----:B------:R-:W-:Y:S03]  /*3dc0*/  UMOV UR14, UR17 ;  /* 0x00000011000e7c82 */ /* 0x000fe60008000000 */
[----:B------:R2:W4:Y:S01]  /*3dd0*/  @P0 SYNCS.PHASECHK.TRANS64.TRYWAIT P2, [UR4], R0 ;  /* 0x00000000ff0005a7 */ /* 0x0005220008041104 */
[----:B------:R2:W-:Y:S01]  /*3de0*/  UTCIMMA gdesc[UR24], gdesc[UR22], tmem[UR8], tmem[UR20], idesc[UR21], UP4 ;  /* 0x00ff1416180075ea */ /* 0x0005e2000a000108 */
[----:B------:R-:W-:Y:S01]  /*3df0*/  UPLOP3.LUT UP4, UPT, UPT, UPT, UPT, 0x80, 0x8 ;  /* 0x000000000008789c */ /* 0x000fe20003f8f070 */
[----:B------:R2:W-:Y:S01]  /*3e00*/  UTCBAR [UR7], URZ ;  /* 0x000000ff070073e9 */ /* 0x0005e200080000ff */
[----:B------:R-:W-:Y:S09]  /*3e10*/  BRA.U UP0, `(.L_x_75) ;  /* 0xfffffffd008c7547 */ /* 0x000ff2000b83ffff */
.L_x_72:
[----:B------:R-:W-:Y:S01]  /*3e20*/  UIADD3 UR18, UPT, UPT, UR18, 0x1, URZ ;  /* 0x0000000112127890 */ /* 0x000fe2000fffe0ff */
[C---:B------:R-:W-:Y:S01]  /*3e30*/  ISETP.NE.AND P0, PT, R10.reuse, 0x2, PT ;  /* 0x000000020a00780c */ /* 0x040fe20003f05270 */
[----:B------:R-:W-:Y:S02]  /*3e40*/  UIADD3 UR9, UPT, UPT, UR9, 0x1b0, URZ ;  /* 0x000001b009097890 */ /* 0x000fe4000fffe0ff */
[----:B------:R-:W-:Y:S01]  /*3e50*/  UISETP.NE.AND UP0, UPT, UR18, 0x4, UPT ;  /* 0x000000041200788c */ /* 0x000fe2000bf05270 */
[----:B-12---:R-:W-:Y:S02]  /*3e60*/  SEL R0, RZ, 0x1, P0 ;  /* 0x00000001ff007807 */ /* 0x006fe40000000000 */
[----:B------:R-:W-:Y:S01]  /*3e70*/  SEL R10, R10, RZ, P0 ;  /* 0x000000ff0a0a7207 */ /* 0x000fe20000000000 */
[----:B------:R-:W-:Y:S01]  /*3e80*/  USEL UR4, URZ, 0x1, UP0 ;  /* 0x00000001ff047887 */ /* 0x000fe20008000000 */
[----:B------:R-:W-:Y:S01]  /*3e90*/  LOP3.LUT R9, R9, R0, RZ, 0x3c, !PT ;  /* 0x0000000009097212 */ /* 0x000fe200078e3cff */
[----:B------:R-:W-:Y:S01]  /*3ea0*/  USEL UR18, UR18, URZ, UP0 ;  /* 0x000000ff12127287 */ /* 0x000fe20008000000 */
[----:B------:R1:W-:Y:S03]  /*3eb0*/  UTCBAR [UR9], URZ ;  /* 0x000000ff090073e9 */ /* 0x0003e600080000ff */
[----:B------:R-:W-:Y:S01]  /*3ec0*/  LOP3.LUT R11, R11, UR4, RZ, 0x3c, !PT ;  /* 0x000000040b0b7c12 */ /* 0x000fe2000f8e3cff */
[----:B------:R-:W-:Y:S07]  /*3ed0*/  @P1 BRA `(.L_x_76) ;  /* 0xfffffff800c41947 */ /* 0x000fee000383ffff */
[----:B------:R-:W2:Y:S01]  /*3ee0*/  S2UR UR4, SR_CgaCtaId ;  /* 0x00000000000479c3 */ /* 0x000ea20000008800 */
[----:B------:R-:W-:Y:S01]  /*3ef0*/  ELECT P0, URZ, PT ;  /* 0x0000000000ff782f */ /* 0x000fe20003800000 */
[----:B------:R-:W-:Y:S01]  /*3f00*/  IMAD.MOV.U32 R0, RZ, RZ, 0x1 ;  /* 0x00000001ff007424 */ /* 0x000fe200078e00ff */
[----:B------:R-:W-:Y:S01]  /*3f10*/  UIADD3 UR6, UPT, UPT, UR6, 0x1d0, URZ ;  /* 0x000001d006067890 */ /* 0x000fe2000fffe0ff */
[----:B------:R-:W-:Y:S01]  /*3f20*/  SHF.L.U32 R3, R11, 0x1f, RZ ;  /* 0x0000001f0b037819 */ /* 0x000fe200000006ff */
[----:B------:R-:W-:-:S03]  /*3f30*/  UMOV UR5, 0x40 ;  /* 0x0000004000057882 */ /* 0x000fc60000000000 */
[----:B------:R-:W-:Y:S01]  /*3f40*/  UVIRTCOUNT.DEALLOC.SMPOOL 0x80 ;  /* 0x000000800000784c */ /* 0x000fe20000000000 */
[----:B--2---:R-:W-:Y:S02]  /*3f50*/  ULEA UR4, UR4, UR5, 0x18 ;  /* 0x0000000504047291 */ /* 0x004fe4000f8ec0ff */
[----:B------:R-:W-:-:S07]  /*3f60*/  ULEA UR5, UR18, UR6, 0x3 ;  /* 0x0000000612057291 */ /* 0x000fce000f8e18ff */
[----:B------:R2:W-:Y:S02]  /*3f70*/  @P0 STS.U8 [UR4+0x1c], R0 ;  /* 0x00001c00ff000988 */ /* 0x0005e40008000004 */
[----:B------:R-:W3:Y:S02]  /*3f80*/  SYNCS.PHASECHK.TRANS64.TRYWAIT P0, [UR5], R3 ;  /* 0x00000003ff0075a7 */ /* 0x000ee40008001105 */
[----:B--23--:R-:W-:Y:S05]  /*3f90*/  @!P0 BRA `(.L_x_77) ;  /* 0x0000006400688947 */ /* 0x00cfea0003800000 */
.L_x_194:
[----:B------:R-:W-:-:S04]  /*3fa0*/  UIADD3 UR7, UPT, UPT, UR18, 0x1, URZ ;  /* 0x0000000112077890 */ /* 0x000fc8000fffe0ff */
[----:B------:R-:W-:-:S04]  /*3fb0*/  UISETP.NE.AND UP0, UPT, UR7, 0x4, UPT ;  /* 0x000000040700788c */ /* 0x000fc8000bf05270 */
[----:B------:R-:W-:Y:S02]  /*3fc0*/  USEL UR8, URZ, 0x1, UP0 ;  /* 0x00000001ff087887 */ /* 0x000fe40008000000 */
[----:B------:R-:W-:-:S04]  /*3fd0*/  USEL UR7, UR7, URZ, UP0 ;  /* 0x000000ff07077287 */ /* 0x000fc80008000000 */
[----:B------:R-:W-:Y:S01]  /*3fe0*/  ULEA UR5, UR7, UR6, 0x3 ;  /* 0x0000000607057291 */ /* 0x000fe2000f8e18ff */
[----:B------:R-:W-:-:S04]  /*3ff0*/  LOP3.LUT R2, R11, UR8, RZ, 0x3c, !PT ;  /* 0x000000080b027c12 */ /* 0x000fc8000f8e3cff */
[----:B--2---:R-:W-:-:S04]  /*4000*/  SHF.L.U32 R3, R2, 0x1f, RZ ;  /* 0x0000001f02037819 */ /* 0x004fc800000006ff */
[----:B------:R-:W2:Y:S02]  /*4010*/  SYNCS.PHASECHK.TRANS64.TRYWAIT P0, [UR5], R3 ;  /* 0x00000003ff0075a7 */ /* 0x000ea40008001105 */
[----:B--2---:R-:W-:Y:S05]  /*4020*/  @!P0 BRA `(.L_x_78) ;  /* 0x00000064005c8947 */ /* 0x004fea0003800000 */
.L_x_196:
        /* <DEDUP_REMOVED lines=9> */
.L_x_198:
[----:B------:R-:W-:-:S04]  /*40c0*/  UIADD3 UR7, UPT, UPT, UR7, 0x1, URZ ;  /* 0x0000000107077890 */ /* 0x000fc8000fffe0ff */
[----:B------:R-:W-:-:S04]  /*40d0*/  UISETP.NE.AND UP0, UPT, UR7, 0x4, UPT ;  /* 0x000000040700788c */ /* 0x000fc8000bf05270 */
[----:B------:R-:W-:Y:S02]  /*40e0*/  USEL UR5, URZ, 0x1, UP0 ;  /* 0x00000001ff057887 */ /* 0x000fe40008000000 */
[----:B------:R-:W-:-:S04]  /*40f0*/  USEL UR7, UR7, URZ, UP0 ;  /* 0x000000ff07077287 */ /* 0x000fc80008000000 */
[----:B------:R-:W-:Y:S01]  /*4100*/  ULEA UR7, UR7, UR6, 0x3 ;  /* 0x0000000607077291 */ /* 0x000fe2000f8e18ff */
[----:B--2---:R-:W-:-:S04]  /*4110*/  LOP3.LUT R3, R2, UR5, RZ, 0x3c, !PT ;  /* 0x0000000502037c12 */ /* 0x004fc8000f8e3cff */
[----:B------:R-:W-:-:S04]  /*4120*/  SHF.L.U32 R3, R3, 0x1f, RZ ;  /* 0x0000001f03037819 */ /* 0x000fc800000006ff */
[----:B------:R-:W2:Y:S02]  /*4130*/  SYNCS.PHASECHK.TRANS64.TRYWAIT P0, [UR7], R3 ;  /* 0x00000003ff0075a7 */ /* 0x000ea40008001107 */
[----:B--2---:R-:W-:Y:S05]  /*4140*/  @!P0 BRA `(.L_x_80) ;  /* 0x0000006400448947 */ /* 0x004fea0003800000 */
.L_x_200:
[----:B------:R-:W-:Y:S01]  /*4150*/  NOP ;  /* 0x0000000000007918 */ /* 0x000fe20000000000 */
[----:B--2---:R-:W2:Y:S01]  /*4160*/  LDS R0, [UR4+0x14] ;  /* 0x00001404ff007984 */ /* 0x004ea20008000800 */
[----:B------:R-:W-:Y:S01]  /*4170*/  ULOP3.LUT UR6, UR19, 0xffff, URZ, 0xc0, !UPT ;  /* 0x0000ffff13067892 */ /* 0x000fe2000f8ec0ff */
[----:B------:R-:W-:Y:S01]  /*4180*/  UMOV UR8, 0xffff ;  /* 0x0000ffff00087882 */ /* 0x000fe20000000000 */
[----:B------:R-:W-:Y:S02]  /*4190*/  UMOV UR5, 0x1 ;  /* 0x0000000100057882 */ /* 0x000fe40000000000 */
[----:B------:R-:W-:-:S04]  /*41a0*/  USHF.R.U32.HI UR6, URZ, 0x5, UR6 ;  /* 0x00000005ff067899 */ /* 0x000fc80008011606 */
[----:B------:R-:W-:Y:S02]  /*41b0*/  USHF.L.U32 UR8, UR8, UR6, URZ ;  /* 0x0000000608087299 */ /* 0x000fe400080006ff */
[----:B------:R-:W-:-:S04]  /*41c0*/  USHF.L.U32 UR5, UR5, UR6, URZ ;  /* 0x0000000605057299 */ /* 0x000fc800080006ff */
[----:B--2---:R-:W-:-:S04]  /*41d0*/  LOP3.LUT R0, R0, UR8, RZ, 0xc0, !PT ;  /* 0x0000000800007c12 */ /* 0x004fc8000f8ec0ff */
[----:B------:R-:W-:-:S13]  /*41e0*/  ISETP.NE.AND P0, PT, R0, UR8, PT ;  /* 0x0000000800007c0c */ /* 0x000fda000bf05270 */
[----:B------:R-:W-:Y:S05]  /*41f0*/  @P0 BRA `(.L_x_81) ;  /* 0x0000000000580947 */ /* 0x000fea0003800000 */
[----:B------:R-:W2:Y:S02]  /*4200*/  LDS R0, [UR4+0x18] ;  /* 0x00001804ff007984 */ /* 0x000ea40008000800 */
[----:B--2---:R-:W-:-:S04]  /*4210*/  LOP3.LUT R0, R0, UR5, RZ, 0xc0, !PT ;  /* 0x0000000500007c12 */ /* 0x004fc8000f8ec0ff */
[----:B------:R-:W-:-:S13]  /*4220*/  ISETP.NE.AND P0, PT, R0, UR5, PT ;  /* 0x0000000500007c0c */ /* 0x000fda000bf05270 */
[----:B------:R-:W-:Y:S05]  /*4230*/  @P0 BRA `(.L_x_82) ;  /* 0x00000000003c0947 */ /* 0x000fea0003800000 */
[----:B------:R-:W2:Y:S01]  /*4240*/  S2R R2, SR_LANEID ;  /* 0x0000000000027919 */ /* 0x000ea20000000000 */
[----:B------:R-:W-:Y:S01]  /*4250*/  ULOP3.LUT UR8, URZ, UR8, URZ, 0x33, !UPT ;  /* 0x00000008ff087292 */ /* 0x000fe2000f8e33ff */
[----:B------:R-:W-:Y:S01]  /*4260*/  LOP3.LUT R4, RZ, UR5, RZ, 0x33, !PT ;  /* 0x00000005ff047c12 */ /* 0x000fe2000f8e33ff */
[----:B------:R-:W-:Y:S02]  /*4270*/  VOTEU.ANY UR7, UPT, PT ;  /* 0x0000000000077886 */ /* 0x000fe400038e0100 */
[----:B------:R-:W-:Y:S01]  /*4280*/  UFLO.U32 UR7, UR7 ;  /* 0x00000007000772bd */ /* 0x000fe200080e0000 */
[----:B------:R-:W3:Y:S01]  /*4290*/  REDUX UR5, R4 ;  /* 0x00000000040573c4 */ /* 0x000ee20000000000 */
[----:B------:R-:W-:-:S06]  /*42a0*/  IMAD.U32 R0, RZ, RZ, UR8 ;  /* 0x00000008ff007e24 */ /* 0x000fcc000f8e00ff */
[----:B------:R1:W-:Y:S01]  /*42b0*/  UTCATOMSWS.AND URZ, UR8 ;  /* 0x0000000800ff79e3 */ /* 0x0003e20008000000 */
[----:B------:R-:W4:Y:S01]  /*42c0*/  REDUX UR6, R0 ;  /* 0x00000000000673c4 */ /* 0x000f220000000000 */
[----:B--2---:R-:W-:Y:S01]  /*42d0*/  ISETP.EQ.U32.AND P0, PT, R2, UR7, PT ;  /* 0x0000000702007c0c */ /* 0x004fe2000bf02070 */
[----:B---3--:R-:W-:Y:S01]  /*42e0*/  IMAD.U32 R2, RZ, RZ, UR5 ;  /* 0x00000005ff027e24 */ /* 0x008fe2000f8e00ff */
[----:B----4-:R-:W-:-:S11]  /*42f0*/  MOV R3, UR6 ;  /* 0x0000000600037c02 */ /* 0x010fd60008000f00 */
[----:B------:R1:W-:Y:S04]  /*4300*/  @P0 ATOMS.AND RZ, [UR4+0x14], R3 ;  /* 0x00001403ffff098c */ /* 0x0003e8000a800004 */
[----:B------:R1:W-:Y:S01]  /*4310*/  @P0 ATOMS.AND RZ, [UR4+0x18], R2 ;  /* 0x00001802ffff098c */ /* 0x0003e2000a800004 */
[----:B------:R-:W-:Y:S05]  /*4320*/  BRA `(.L_x_83) ;  /* 0x0000000000147947 */ /* 0x000fea0003800000 */
.L_x_82:
[----:B------:R-:W-:Y:S02]  /*4330*/  MOV R2, 0x4350 ;  /* 0x0000435000027802 */ /* 0x000fe40000000f00 */
[----:B-1--45:R-:W-:Y:S05]  /*4340*/  CALL.REL.NOINC `($__internal_0_$__cuda_sm10x_tcgen05_guardrail_trap_col_being_dealloced_not_returned_by_alloc) ;  /* 0x0000006800287944 */ /* 0x032fea0003c00000 */
[----:B------:R-:W-:Y:S05]  /*4350*/  BRA `(.L_x_83) ;  /* 0x0000000000087947 */ /* 0x000fea0003800000 */
.L_x_81:
[----:B------:R-:W-:Y:S02]  /*4360*/  MOV R2, 0x4380 ;  /* 0x0000438000027802 */ /* 0x000fe40000000f00 */
[----:B-1--45:R-:W-:Y:S05]  /*4370*/  CALL.REL.NOINC `($__internal_2_$__cuda_sm10x_tcgen05_guardrail_trap_unallocated_columns_being_dealloced) ;  /* 0x0000006800347944 */ /* 0x032fea0003c00000 */
.L_x_83:
[----:B------:R-:W-:Y:S01]  /*4380*/  NOP ;  /* 0x0000000000007918 */ /* 0x000fe20000000000 */
[----:B-1----:R-:W-:Y:S05]  /*4390*/  EXIT ;  /* 0x000000000000794d */ /* 0x002fea0003800000 */
.L_x_65:
[----:B------:R-:W-:-:S09]  /*43a0*/  UISETP.NE.OR UP2, UPT, UR8, 0x3, !UP2 ;  /* 0x000000030800788c */ /* 0x000fd2000d745670 */
[----:B------:R-:W-:Y:S05]  /*43b0*/  BRA.U UP2, `(.L_x_84) ;  /* 0x0000001102147547 */ /* 0x000fea000b800000 */
[----:B------:R-:W1:Y:S01]  /*43c0*/  LDC R0, c[0x0][0xb30] ;  /* 0x0002cc00ff007b82 */ /* 0x000e620000000800 */
[----:B------:R-:W2:Y:S01]  /*43d0*/  LDCU.64 UR8, c[0x0][0x888] ;  /* 0x00011100ff0877ac */ /* 0x000ea20008000a00 */
[----:B------:R-:W-:Y:S02]  /*43e0*/  HFMA2 R29, -RZ, RZ, 0, 0 ;  /* 0x00000000ff1d7431 */ /* 0x000fe400000001ff */
[----:B------:R-:W-:Y:S01]  /*43f0*/  IMAD.MOV.U32 R31, RZ, RZ, 0x1 ;  /* 0x00000001ff1f7424 */ /* 0x000fe200078e00ff */
[----:B------:R-:W-:Y:S01]  /*4400*/  MOV R23, 0x1000 ;  /* 0x0000100000177802 */ /* 0x000fe20000000f00 */
[----:B------:R-:W4:Y:S01]  /*4410*/  LDCU.64 UR4, c[0x0][0x890] ;  /* 0x00011200ff0477ac */ /* 0x000f220008000a00 */
[----:B------:R-:W-:Y:S01]  /*4420*/  IMAD.MOV.U32 R30, RZ, RZ, RZ ;  /* 0x000000ffff1e7224 */ /* 0x000fe200078e00ff */
[----:B------:R-:W3:Y:S01]  /*4430*/  LDC R19, c[0x0][0x370] ;  /* 0x0000dc00ff137b82 */ /* 0x000ee20000000800 */
[----:B------:R-:W-:Y:S01]  /*4440*/  UMOV UR7, 0x400 ;  /* 0x0000040000077882 */ /* 0x000fe20000000000 */
[----:B------:R-:W-:-:S02]  /*4450*/  UPLOP3.LUT UP1, UPT, UPT, UPT, UPT, 0x40, 0x4 ;  /* 0x000000000004789c */ /* 0x000fc40003f2e870 */
[----:B------:R-:W-:-:S04]  /*4460*/  ULEA UR7, UR37, UR7, 0x18 ;  /* 0x0000000725077291 */ /* 0x000fc8000f8ec0ff */
[----:B------:R-:W3:Y:S01]  /*4470*/  LDC R2, c[0x0][0xb0c] ;  /* 0x0002c300ff027b82 */ /* 0x000ee20000000800 */
[----:B------:R-:W-:Y:S02]  /*4480*/  UIADD3 UR13, UPT, UPT, UR7, 0x158, URZ ;  /* 0x00000158070d7890 */ /* 0x000fe4000fffe0ff */
[----:B--2---:R-:W-:Y:S02]  /*4490*/  UISETP.NE.U32.AND UP2, UPT, UR8, URZ, UPT ;  /* 0x000000ff0800728c */ /* 0x004fe4000bf45070 */
[----:B------:R-:W-:Y:S02]  /*44a0*/  UIADD3 UR33, UPT, UPT, UR7, 0x140, URZ ;  /* 0x0000014007217890 */ /* 0x000fe4000fffe0ff */
[----:B----4-:R-:W-:Y:S01]  /*44b0*/  UISETP.NE.U32.AND UP3, UPT, UR4, URZ, UPT ;  /* 0x000000ff0400728c */ /* 0x010fe2000bf65070 */
[----:B------:R-:W2:Y:S01]  /*44c0*/  LDC R18, c[0x0][0xb20] ;  /* 0x0002c800ff127b82 */ /* 0x000ea20000000800 */
[----:B-1----:R-:W-:Y:S01]  /*44d0*/  ISETP.NE.AND P1, PT, R0, 0x1, PT ;  /* 0x000000010000780c */ /* 0x002fe20003f25270 */
[----:B------:R-:W-:-:S02]  /*44e0*/  UISETP.NE.AND.EX UP2, UPT, UR9, URZ, UPT, UP2 ;  /* 0x000000ff0900728c */ /* 0x000fc4000bf45320 */
[----:B------:R-:W-:Y:S02]  /*44f0*/  UIADD3 UR25, UPT, UPT, UR7, 0x148, URZ ;  /* 0x0000014807197890 */ /* 0x000fe4000fffe0ff */
[----:B------:R-:W-:Y:S02]  /*4500*/  UIADD3 UR17, UPT, UPT, UR7, 0x150, URZ ;  /* 0x0000015007117890 */ /* 0x000fe4000fffe0ff */
[----:B------:R-:W1:Y:S01]  /*4510*/  LDC.64 R32, c[0x0][0x348] ;  /* 0x0000d200ff207b82 */ /* 0x000e620000000a00 */
[----:B------:R-:W-:Y:S02]  /*4520*/  UPRMT UR13, UR37, 0x654, UR13 ;  /* 0x00000654250d7896 */ /* 0x000fe4000800000d */
[----:B------:R-:W-:-:S05]  /*4530*/  UISETP.NE.AND.EX UP3, UPT, UR5, URZ, UPT, UP3 ;  /* 0x000000ff0500728c */ /* 0x000fca000bf65330 */
[----:B------:R-:W4:Y:S08]  /*4540*/  LDC.64 R16, c[0x0][0xb10] ;  /* 0x0002c400ff107b82 */ /* 0x000f300000000a00 */
[----:B------:R-:W1:Y:S08]  /*4550*/  LDC.64 R6, c[0x0][0xb18] ;  /* 0x0002c600ff067b82 */ /* 0x000e700000000a00 */
[----:B------:R-:W1:Y:S08]  /*4560*/  LDC.64 R4, c[0x0][0xb28] ;  /* 0x0002ca00ff047b82 */ /* 0x000e700000000a00 */
[----:B--23--:R-:W1:Y:S02]  /*4570*/  LDC R22, c[0x0][0x374] ;  /* 0x0000dd00ff167b82 */ /* 0x00ce640000000800 */
.L_x_95:
[C---:B------:R-:W-:Y:S02]  /*4580*/  LEA R0, R30.reuse, UR7, 0x3 ;  /* 0x000000071e007c11 */ /* 0x040fe4000f8e18ff */
[----:B------:R-:W-:Y:S02]  /*4590*/  SHF.L.U32 R3, R29, 0x1f, RZ ;  /* 0x0000001f1d037819 */ /* 0x000fe400000006ff */
[----:B------:R-:W-:Y:S02]  /*45a0*/  LEA R24, R30, UR7, 0x4 ;  /* 0x000000071e187c11 */ /* 0x000fe4000f8e20ff */
[----:B--2---:R-:W2:Y:S02]  /*45b0*/  SYNCS.PHASECHK.TRANS64.TRYWAIT P0, [R0+URZ+0x190], R3 ;  /* 0x00019003000075a7 */ /* 0x004ea400080011ff */
[----:B--2---:R-:W-:Y:S05]  /*45c0*/  @!P0 BRA `(.L_x_85) ;  /* 0x00000060003c8947 */ /* 0x004fea0003800000 */
.L_x_201:
[----:B------:R-:W-:Y:S01]  /*45d0*/  ISETP.GE.AND P0, PT, R40, 0x1, PT ;  /* 0x000000012800780c */ /* 0x000fe20003f06270 */
[----:B------:R-:W3:Y:S01]  /*45e0*/  LDS.128 R24, [R24+0x220] ;  /* 0x0002200018187984 */ /* 0x000ee20000000c00 */
[----:B--2---:R-:W-:Y:S01]  /*45f0*/  VIADD R0, R0, 0x1a0 ;  /* 0x000001a000007836 */ /* 0x004fe20000000000 */
[----:B------:R-:W-:Y:S01]  /*4600*/  @!PT LDS RZ, [RZ] ;  /* 0x00000000fffff984 */ /* 0x000fe20000000800 */
[----:B------:R-:W-:Y:S01]  /*4610*/  @!PT LDS RZ, [RZ] ;  /* 0x00000000fffff984 */ /* 0x000fe20000000800 */
[----:B------:R-:W-:Y:S01]  /*4620*/  @!PT LDS RZ, [RZ] ;  /* 0x00000000fffff984 */ /* 0x000fe20000000800 */
[----:B------:R-:W-:Y:S01]  /*4630*/  @!PT LDS RZ, [RZ] ;  /* 0x00000000fffff984 */ /* 0x000fe20000000800 */
[----:B------:R2:W-:Y:S06]  /*4640*/  MEMBAR.ALL.CTA ;  /* 0x0000000000007992 */ /* 0x0005ec0000008000 */
[----:B--2---:R-:W2:Y:S01]  /*4650*/  FENCE.VIEW.ASYNC.S ;  /* 0x00000000000073c6 */ /* 0x004ea20000000000 */
[----:B------:R-:W-:Y:S04]  /*4660*/  PRMT R0, RZ, 0x654, R0 ;  /* 0x00000654ff007816 */ /* 0x000fe80000000000 */
[----:B--2---:R2:W-:Y:S01]  /*4670*/  SYNCS.ARRIVE.TRANS64.RED.A1T0 RZ, [R0+URZ], RZ ;  /* 0x000000ff00ff79a7 */ /* 0x0045e200081004ff */
[----:B---3--:R-:W-:Y:S11]  /*4680*/  LOP3.LUT P3, RZ, R26, 0x1, RZ, 0xc0, !PT ;  /* 0x000000011aff7812 */ /* 0x008ff6000786c0ff */
[----:B------:R-:W-:Y:S02]  /*4690*/  @!UPT UIADD3 URZ, UPT, UPT, URZ, URZ, URZ ;  /* 0x000000fffffff290 */ /* 0x000fe4000fffe0ff */
[----:B------:R-:W-:Y:S02]  /*46a0*/  @P3 MOV R13, R24 ;  /* 0x00000018000d3202 */ /* 0x000fe40000000f00 */
[----:B------:R-:W-:Y:S01]  /*46b0*/  @P3 LOP3.LUT R8, R25, 0xffff, RZ, 0xc0, !PT ;  /* 0x0000ffff19083812 */ /* 0x000fe200078ec0ff */
[----:B--2---:R-:W-:Y:S06]  /*46c0*/  @!P0 BRA `(.L_x_86) ;  /* 0x0000000000a48947 */ /* 0x004fec0003800000 */
[----:B-1----:R-:W-:Y:S01]  /*46d0*/  IMAD.HI.U32 R35, R22, R7, RZ ;  /* 0x0000000716237227 */ /* 0x002fe200078e00ff */
[----:B------:R-:W-:Y:S02]  /*46e0*/  ISETP.NE.AND P0, PT, R6, 0x1, PT ;  /* 0x000000010600780c */ /* 0x000fe40003f05270 */
[----:B------:R-:W-:Y:S01]  /*46f0*/  ISETP.NE.AND P2, PT, R40, 0x1, PT ;  /* 0x000000012800780c */ /* 0x000fe20003f45270 */
[----:B----4-:R-:W-:Y:S01]  /*4700*/  IMAD.HI.U32 R34, R19, R16, RZ ;  /* 0x0000001013227227 */ /* 0x010fe200078e00ff */
[----:B------:R-:W-:Y:S02]  /*4710*/  SHF.R.U32.HI R35, RZ, R18, R35 ;  /* 0x00000012ff237219 */ /* 0x000fe40000011623 */
[----:B------:R-:W-:Y:S01]  /*4720*/  ISETP.NE.AND P4, PT, R2, 0x1, PT ;  /* 0x000000010200780c */ /* 0x000fe20003f85270 */
[----:B------:R-:W-:Y:S01]  /*4730*/  IMAD.HI.U32 R36, R13, R16, RZ ;  /* 0x000000100d247227 */ /* 0x000fe200078e00ff */
[----:B------:R-:W-:Y:S02]  /*4740*/  SHF.R.U32.HI R34, RZ, R17, R34 ;  /* 0x00000011ff227219 */ /* 0x000fe40000011622 */
[----:B------:R-:W-:Y:S01]  /*4750*/  SEL R3, R22, R35, !P0 ;  /* 0x0000002316037207 */ /* 0x000fe20004000000 */
[C---:B------:R-:W-:Y:S01]  /*4760*/  IMAD.HI.U32 R35, R8.reuse, R7, RZ ;  /* 0x0000000708237227 */ /* 0x040fe200078e00ff */
[----:B------:R-:W-:Y:S02]  /*4770*/  SEL R11, R19, R34, !P4 ;  /* 0x00000022130b7207 */ /* 0x000fe40006000000 */
[----:B------:R-:W-:Y:S01]  /*4780*/  SHF.R.U32.HI R36, RZ, R17, R36 ;  /* 0x00000011ff247219 */ /* 0x000fe20000011624 */
[----:B------:R-:W-:Y:S01]  /*4790*/  IMAD.HI.U32 R38, R3, R4, RZ ;  /* 0x0000000403267227 */ /* 0x000fe200078e00ff */
[----:B------:R-:W-:Y:S03]  /*47a0*/  SHF.R.U32.HI R35, RZ, R18, R35 ;  /* 0x00000012ff237219 */ /* 0x000fe60000011623 */
[----:B------:R-:W-:Y:S01]  /*47b0*/  IMAD.HI.U32 R34, R11, R4, RZ ;  /* 0x000000040b227227 */ /* 0x000fe200078e00ff */
[----:B------:R-:W-:Y:S02]  /*47c0*/  @P2 SHF.R.U32.HI R3, RZ, R5, R38 ;  /* 0x00000005ff032219 */ /* 0x000fe40000011626 */
[----:B------:R-:W-:Y:S02]  /*47d0*/  SEL R9, R8, R35, !P0 ;  /* 0x0000002308097207 */ /* 0x000fe40004000000 */
[----:B------:R-:W-:Y:S01]  /*47e0*/  @P2 SHF.R.U32.HI R11, RZ, R5, R34 ;  /* 0x00000005ff0b2219 */ /* 0x000fe20000011622 */
[C---:B------:R-:W-:Y:S01]  /*47f0*/  IMAD R10, R40.reuse, R3, RZ ;  /* 0x00000003280a7224 */ /* 0x040fe200078e02ff */
[----:B------:R-:W-:Y:S01]  /*4800*/  SEL R3, R13, R36, !P4 ;  /* 0x000000240d037207 */ /* 0x000fe20006000000 */
[C---:B------:R-:W-:Y:S03]  /*4810*/  IMAD.HI.U32 R14, R9.reuse, R4, RZ ;  /* 0x00000004090e7227 */ /* 0x040fe600078e00ff */
[----:B------:R-:W-:Y:S01]  /*4820*/  ISETP.GE.AND P0, PT, R9, R10, PT ;  /* 0x0000000a0900720c */ /* 0x000fe20003f06270 */
[C---:B------:R-:W-:Y:S01]  /*4830*/  IMAD R12, R40.reuse, R11, RZ ;  /* 0x0000000b280c7224 */ /* 0x040fe200078e02ff */
[-C--:B------:R-:W-:Y:S04]  /*4840*/  SHF.R.U32.HI R14, RZ, R5.reuse, R14 ;  /* 0x00000005ff0e7219 */ /* 0x080fe8000001160e */
[----:B------:R-:W-:Y:S02]  /*4850*/  ISETP.GE.OR P0, PT, R3, R12, P0 ;  /* 0x0000000c0300720c */ /* 0x000fe40000706670 */
[----:B------:R-:W-:Y:S05]  /*4860*/  SEL R15, R9, R14, !P2 ;  /* 0x0000000e090f7207 */ /* 0x000fea0005000000 */
[----:B------:R-:W-:Y:S04]  /*4870*/  IMAD.MOV R14, RZ, RZ, -R15 ;  /* 0x000000ffff0e7224 */ /* 0x000fe800078e0a0f */
[----:B------:R-:W-:Y:S02]  /*4880*/  IMAD R14, R40, R14, R9 ;  /* 0x0000000e280e7224 */ /* 0x000fe400078e0209 */
[C---:B------:R-:W-:Y:S05]  /*4890*/  @!P0 IMAD.HI.U32 R10, R3.reuse, R4, RZ ;  /* 0x00000004030a8227 */ /* 0x040fea00078e00ff */
[----:B------:R-:W-:Y:S04]  /*48a0*/  @!P0 SHF.R.U32.HI R10, RZ, R5, R10 ;  /* 0x00000005ff0a8219 */ /* 0x000fe8000001160a */
[----:B------:R-:W-:Y:S01]  /*48b0*/  @!P0 SEL R0, R3, R10, !P2 ;  /* 0x0000000a03008207 */ /* 0x000fe20005000000 */
[----:B------:R-:W-:Y:S03]  /*48c0*/  IMAD.MOV R10, RZ, RZ, -R3 ;  /* 0x000000ffff0a7224 */ /* 0x000fe600078e0a03 */
[----:B------:R-:W-:Y:S01]  /*48d0*/  @!P0 IADD3 R15, PT, PT, R15, -R0, RZ ;  /* 0x800000000f0f8210 */ /* 0x000fe20007ffe0ff */
[----:B------:R-:W-:Y:S01]  /*48e0*/  @!P0 IMAD R0, R11, R14, R0 ;  /* 0x0000000e0b008224 */ /* 0x000fe200078e0200 */
[----:B------:R-:W-:Y:S01]  /*48f0*/  IADD3 R11, PT, PT, -R9, RZ, RZ ;  /* 0x000000ff090b7210 */ /* 0x000fe20007ffe1ff */
[----:B------:R-:W-:Y:S02]  /*4900*/  IMAD R13, R2, R10, R13 ;  /* 0x0000000a020d7224 */ /* 0x000fe400078e020d */
[----:B------:R-:W-:Y:S02]  /*4910*/  @!P0 IMAD R9, R15, R40, R3 ;  /* 0x000000280f098224 */ /* 0x000fe400078e0203 */
[----:B------:R-:W-:Y:S02]  /*4920*/  @!P0 IMAD.MOV.U32 R3, RZ, RZ, R0 ;  /* 0x000000ffff038224 */ /* 0x000fe400078e0000 */
[----:B------:R-:W-:Y:S02]  /*4930*/  IMAD R8, R6, R11, R8 ;  /* 0x0000000b06087224 */ /* 0x000fe400078e0208 */
[----:B------:R-:W-:Y:S02]  /*4940*/  IMAD R13, R3, R2, R13 ;  /* 0x00000002030d7224 */ /* 0x000fe400078e020d */
[----:B------:R-:W-:Y:S02]  /*4950*/  IMAD R8, R9, R6, R8 ;  /* 0x0000000609087224 */ /* 0x000fe400078e0208 */
.L_x_86:
[----:B------:R-:W-:Y:S05]  /*4960*/  BRA.U UP1, `(.L_x_87) ;  /* 0x0000000101107547 */ /* 0x000fea000b800000 */
[----:B------:R-:W-:Y:S04]  /*4970*/  MOV R0, UR6 ;  /* 0x0000000600007c02 */ /* 0x000fe80008000f00 */
[----:B------:R-:W-:Y:S04]  /*4980*/  SHF.L.U32 R3, R0, 0x1f, RZ ;  /* 0x0000001f00037819 */ /* 0x000fe800000006ff */
[----:B------:R-:W2:Y:S02]  /*4990*/  SYNCS.PHASECHK.TRANS64.TRYWAIT P0, [UR7+0x188], R3 ;  /* 0x00018803ff0075a7 */ /* 0x000ea40008001107 */
[----:B--2---:R-:W-:Y:S05]  /*49a0*/  @!P0 BRA `(.L_x_88) ;  /* 0x0000005c00588947 */ /* 0x004fea0003800000 */
.L_x_87:
[----:B------:R-:W-:Y:S02]  /*49b0*/  R2UR UR35, R21 ;  /* 0x00000000152372ca */ /* 0x000fe400000e0000 */
[----:B------:R-:W-:Y:S02]  /*49c0*/  R2UR UR34, R20 ;  /* 0x00000000142272ca */ /* 0x000fe400000e0000 */
[----:B------:R-:W-:Y:S02]  /*49d0*/  ISETP.NE.U32.AND P2, PT, RZ, UR4, PT ;  /* 0x00000004ff007c0c */ /* 0x000fe4000bf45070 */
[----:B------:R-:W-:Y:S02]  /*49e0*/  SHF.L.U32 R12, R31, 0x1f, RZ ;  /* 0x0000001f1f0c7819 */ /* 0x000fe400000006ff */
[----:B------:R-:W-:Y:S05]  /*49f0*/  ISETP.NE.AND.EX P2, PT, RZ, UR5, PT, P2 ;  /* 0x00000005ff007c0c */ /* 0x000fea000bf45320 */
[----:B------:R-:W-:Y:S02]  /*4a00*/  USHF.L.U32 UR35, UR35, 0x6, URZ ;  /* 0x0000000623237899 */ /* 0x000fe400080006ff */
[----:B------:R-:W-:Y:S01]  /*4a10*/  USHF.L.U32 UR34, UR34, 0x8, URZ ;  /* 0x0000000822227899 */ /* 0x000fe200080006ff */
[----:B------:R-:W-:Y:S11]  /*4a20*/  BRA.U !UP3, `(.L_x_89) ;  /* 0x000000010b347547 */ /* 0x000ff6000b800000 */
[----:B------:R-:W-:Y:S01]  /*4a30*/  UPLOP3.LUT UP0, UPT, UPT, UPT, UP2, 0x80, 0x8 ;  /* 0x000000000008789c */ /* 0x000fe20003f0f020 */
[----:B--2---:R-:W-:Y:S02]  /*4a40*/  HFMA2 R0, -RZ, RZ, 0, 5.9604644775390625e-08 ;  /* 0x00000001ff007431 */ /* 0x004fe400000001ff */
[----:B------:R-:W-:Y:S03]  /*4a50*/  IMAD.MOV.U32 R91, RZ, RZ, 0x1 ;  /* 0x00000001ff5b7424 */ /* 0x000fe600078e00ff */
[----:B------:R-:W-:Y:S05]  /*4a60*/  PLOP3.LUT P0, PT, PT, PT, UP0, 0x80, 0x8 ;  /* 0x000000000008781c */ /* 0x000fea0003f0f008 */
[----:B------:R-:W2:Y:S01]  /*4a70*/  @UP0 LDCU.64 UR10, c[0x0][0x888] ;  /* 0x00011100ff0a07ac */ /* 0x000ea20008000a00 */
[----:B------:R-:W-:Y:S07]  /*4a80*/  @UP0 UIMAD UR8, UR36, UR4, URZ ;  /* 0x00000004240802a4 */ /* 0x000fee000f8e02ff */
[----:B------:R-:W-:Y:S01]  /*4a90*/  @!P0 PRMT R91, R0, 0x7610, R91 ;  /* 0x00007610005b8816 */ /* 0x000fe2000000005b */
[----:B--2---:R-:W-:Y:S03]  /*4aa0*/  @UP0 UIMAD.WIDE UR10, UR8, 0x4, UR10 ;  /* 0x00000004080a08a5 */ /* 0x004fe6000f8e020a */
[----:B------:R-:W2:Y:S03]  /*4ab0*/  @!UP0 LDCU UR8, c[0x0][0x880] ;  /* 0x00011000ff0887ac */ /* 0x000ea60008000800 */
[----:B------:R-:W-:Y:S01]  /*4ac0*/  IMAD.U32 R10, RZ, RZ, UR10 ;  /* 0x0000000aff0a7e24 */ /* 0x000fe2000f8e00ff */
[----:B------:R-:W-:Y:S05]  /*4ad0*/  MOV R11, UR11 ;  /* 0x0000000b000b7c02 */ /* 0x000fea0008000f00 */
[----:B-----5:R3:W5:Y:S02]  /*4ae0*/  @P0 LDG.E R50, desc[UR46][R10.64] ;  /* 0x0000002e0a320981 */ /* 0x020764000c1e1900 */
[----:B--23--:R-:W-:Y:S07]  /*4af0*/  @!P0 IMAD.U32 R50, RZ, RZ, UR8 ;  /* 0x00000008ff328e24 */ /* 0x00cfee000f8e00ff */
.L_x_89:
[----:B-----5:R-:W-:Y:S01]  /*4b00*/  @!P2 ISETP.EQ.AND P0, PT, R50, RZ, PT ;  /* 0x000000ff3200a20c */ /* 0x020fe20003f02270 */
[----:B------:R-:W-:Y:S01]  /*4b10*/  @!UPT UIADD3 URZ, UPT, UPT, URZ, URZ, URZ ;  /* 0x000000fffffff290 */ /* 0x000fe2000fffe0ff */
[----:B------:R-:W-:Y:S11]  /*4b20*/  @!P2 BRA `(.L_x_90) ;  /* 0x000000000014a947 */ /* 0x000ff60003800000 */
[----:B------:R-:W-:Y:S02]  /*4b30*/  LOP3.LUT P2, RZ, R91, 0xff, RZ, 0xc0, !PT ;  /* 0x000000ff5bff7812 */ /* 0x000fe4000784c0ff */
[----:B------:R-:W-:Y:S04]  /*4b40*/  PLOP3.LUT P0, PT, PT, PT, UP0, 0x80, 0x8 ;  /* 0x000000000008781c */ /* 0x000fe80003f0f008 */
[----:B------:R-:W-:Y:S07]  /*4b50*/  PLOP3.LUT P0, PT, P0, PT, PT, 0x8, 0x80 ;  /* 0x000000000080781c */ /* 0x000fee000070e170 */
[----:B------:R-:W-:Y:S11]  /*4b60*/  @P2 ISETP.EQ.AND P0, PT, R50, RZ, PT ;  /* 0x000000ff3200220c */ /* 0x000ff60003f02270 */
[----:B------:R-:W-:Y:S02]  /*4b70*/  @!UPT UIADD3 URZ, UPT, UPT, URZ, URZ, URZ ;  /* 0x000000fffffff290 */ /* 0x000fe4000fffe0ff */
.L_x_90:
[----:B------:R-:W3:Y:S01]  /*4b80*/  SYNCS.PHASECHK.TRANS64.TRYWAIT P2, [UR7+0x160], R12 ;  /* 0x0001600cff0075a7 */ /* 0x000ee20008041107 */
[----:B------:R-:W-:Y:S04]  /*4b90*/  ELECT P4, URZ, PT ;  /* 0x0000000000ff782f */ /* 0x000fe80003880000 */
[----:B------:R-:W-:Y:S11]  /*4ba0*/  PLOP3.LUT P4, PT, P0, P4, PT, 0xf2, 0x2f ;  /* 0x00000000002f781c */ /* 0x000ff60000789e72 */
[----:B------:R-:W-:Y:S02]  /*4bb0*/  @!UPT UIADD3 URZ, UPT, UPT, URZ, URZ, URZ ;  /* 0x000000fffffff290 */ /* 0x000fe4000fffe0ff */
[----:B-1----:R-:W-:Y:S05]  /*4bc0*/  @!P4 IADD3 R9, P0, PT, R32, 0x580, RZ ;  /* 0x000005802009c810 */ /* 0x002fea0007f1e0ff */
[----:B--2---:R-:W-:Y:S01]  /*4bd0*/  @!P4 IMAD.X R0, RZ, RZ, R33, P0 ;  /* 0x000000ffff00c224 */ /* 0x004fe200000e0621 */
[----:B---3--:R-:W-:Y:S07]  /*4be0*/  @!P2 BRA `(.L_x_91) ;  /* 0x0000005800e0a947 */ /* 0x008fee0003800000 */
.L_x_204:
[----:B------:R-:W-:Y:S01]  /*4bf0*/  @!P4 R2UR UR8, R0 ;  /* 0x000000000008c2ca */ /* 0x000fe200000e0000 */
[----:B------:R-:W-:Y:S01]  /*4c00*/  VOTEU.ALL UP1, P4 ;  /* 0x0000000000ff7886 */ /* 0x000fe20002020000 */
[----:B------:R-:W-:Y:S01]  /*4c10*/  @!P4 R2UR UR9, R9 ;  /* 0x000000000909c2ca */ /* 0x000fe200000e0000 */
[----:B------:R-:W-:Y:S01]  /*4c20*/  @!P4 IMAD.MOV.U32 R0, RZ, RZ, 0x1000 ;  /* 0x00001000ff00c424 */ /* 0x000fe200078e00ff */
[----:B------:R-:W-:Y:S01]  /*4c30*/  UMOV UR10, 0x0 ;  /* 0x00000000000a7882 */ /* 0x000fe20000000000 */
[----:B------:R-:W-:Y:S01]  /*4c40*/  UMOV UR11, 0x10000000 ;  /* 0x10000000000b7882 */ /* 0x000fe20000000000 */
[----:B------:R-:W-:Y:S01]  /*4c50*/  @!UP1 UIADD3 UR32, UPT, UPT, UR7, 0x400, URZ ;  /* 0x0000040007209890 */ /* 0x000fe2000fffe0ff */
[----:B------:R-:W-:Y:S01]  /*4c60*/  @!P4 IADD3 R9, P0, PT, R32, 0x580, RZ ;  /* 0x000005802009c810 */ /* 0x000fe20007f1e0ff */
[----:B------:R-:W-:Y:S05]  /*4c70*/  VOTEU.ALL UP1, P4 ;  /* 0x0000000000ff7886 */ /* 0x000fea0002020000 */
[----:B------:R-:W-:Y:S01]  /*4c80*/  IMAD.U32 R11, RZ, RZ, UR8 ;  /* 0x00000008ff0b7e24 */ /* 0x000fe2000f8e00ff */
[----:B------:R-:W-:Y:S01]  /*4c90*/  UPRMT UR8, UR37, 0x654, UR33 ;  /* 0x0000065425087896 */ /* 0x000fe20008000021 */
[----:B------:R-:W-:Y:S03]  /*4ca0*/  IMAD.U32 R10, RZ, RZ, UR9 ;  /* 0x00000009ff0a7e24 */ /* 0x000fe6000f8e00ff */
[----:B------:R-:W-:Y:S02]  /*4cb0*/  @!P4 R2UR UR15, R11 ;  /* 0x000000000b0fc2ca */ /* 0x000fe400000e0000 */
[----:B------:R-:W-:Y:S11]  /*4cc0*/  @!P4 R2UR UR14, R10 ;  /* 0x000000000a0ec2ca */ /* 0x000ff600000e0000 */
[----:B------:R-:W-:Y:S02]  /*4cd0*/  @!UPT UIADD3 URZ, UPT, UPT, URZ, URZ, URZ ;  /* 0x000000fffffff290 */ /* 0x000fe4000fffe0ff */
[----:B------:R2:W-:Y:S01]  /*4ce0*/  @!UP1 UTMALDG.3D [UR32], [UR14], desc[UR10] ;  /* 0x00000a200e0095b4 */ /* 0x0005e20008011000 */
[----:B------:R3:W-:Y:S01]  /*4cf0*/  @!P4 SYNCS.ARRIVE.TRANS64.RED.A0TR RZ, [UR7+0x140], R0 ;  /* 0x00014000ffffc9a7 */ /* 0x0007e20008300407 */
[----:B------:R-:W-:Y:S01]  /*4d00*/  SYNCS.ARRIVE.TRANS64.RED.A1T0 RZ, [UR8], RZ ;  /* 0x000000ffffff79a7 */ /* 0x000fe20008100408 */
[----:B---3--:R-:W-:Y:S01]  /*4d10*/  @!P4 IMAD.X R0, RZ, RZ, R33, P0 ;  /* 0x000000ffff00c224 */ /* 0x008fe200000e0621 */
[----:B------:R-:W3:Y:S02]  /*4d20*/  SYNCS.PHASECHK.TRANS64.TRYWAIT P2, [UR7+0x168], R12 ;  /* 0x0001680cff0075a7 */ /* 0x000ee40008041107 */
[----:B--23--:R-:W-:Y:S05]  /*4d30*/  @!P2 BRA `(.L_x_92) ;  /* 0x0000005800a4a947 */ /* 0x00cfea0003800000 */
.L_x_206:
        /* <DEDUP_REMOVED lines=8> */
[----:B------:R-:W-:Y:S01]  /*4dc0*/  @!UP1 UIADD3 UR24, UPT, UPT, UR7, 0x1400, URZ ;  /* 0x0000140007189890 */ /* 0x000fe2000fffe0ff */
[----:B------:R-:W-:Y:S01]  /*4dd0*/  VOTEU.ALL UP1, P4 ;  /* 0x0000000000ff7886 */ /* 0x000fe20002020000 */
[----:B------:R-:W-:Y:S01]  /*4de0*/  UMOV UR27, UR35 ;  /* 0x00000023001b7c82 */ /* 0x000fe20008000000 */
[----:B------:R-:W-:Y:S02]  /*4df0*/  UMOV UR28, UR36 ;  /* 0x00000024001c7c82 */ /* 0x000fe40008000000 */
[----:B------:R-:W-:Y:S01]  /*4e00*/  IMAD.U32 R11, RZ, RZ, UR8 ;  /* 0x00000008ff0b7e24 */ /* 0x000fe2000f8e00ff */
[----:B------:R-:W-:Y:S01]  /*4e10*/  UPRMT UR8, UR37, 0x654, UR25 ;  /* 0x0000065425087896 */ /* 0x000fe20008000019 */
[----:B------:R-:W-:Y:S02]  /*4e20*/  IMAD.U32 R10, RZ, RZ, UR9 ;  /* 0x00000009ff0a7e24 */ /* 0x000fe4000f8e00ff */
[----:B------:R-:W-:Y:S01]  /*4e30*/  @!P4 IMAD.X R20, RZ, RZ, R33, P0 ;  /* 0x000000ffff14c224 */ /* 0x000fe200000e0621 */
[----:B------:R-:W-:Y:S02]  /*4e40*/  @!P4 R2UR UR15, R11 ;  /* 0x000000000b0fc2ca */ /* 0x000fe400000e0000 */
[----:B------:R-:W-:Y:S11]  /*4e50*/  @!P4 R2UR UR14, R10 ;  /* 0x000000000a0ec2ca */ /* 0x000ff600000e0000 */
[----:B------:R-:W-:Y:S02]  /*4e60*/  @!UPT UIADD3 URZ, UPT, UPT, URZ, URZ, URZ ;  /* 0x000000fffffff290 */ /* 0x000fe4000fffe0ff */
[----:B------:R2:W-:Y:S01]  /*4e70*/  @!UP1 UTMALDG.3D [UR24], [UR14], desc[UR10] ;  /* 0x00000a180e0095b4 */ /* 0x0005e20008011000 */
[----:B------:R2:W-:Y:S01]  /*4e80*/  @!P4 SYNCS.ARRIVE.TRANS64.RED.A0TR RZ, [UR7+0x148], R0 ;  /* 0x00014800ffffc9a7 */ /* 0x0005e20008300407 */
[----:B------:R-:W-:Y:S01]  /*4e90*/  SYNCS.ARRIVE.TRANS64.RED.A1T0 RZ, [UR8], RZ ;  /* 0x000000ffffff79a7 */ /* 0x000fe20008100408 */
[----:B------:R-:W3:Y:S02]  /*4ea0*/  SYNCS.PHASECHK.TRANS64.TRYWAIT P2, [UR7+0x170], R12 ;  /* 0x0001700cff0075a7 */ /* 0x000ee40008041107 */
[----:B--23--:R-:W-:Y:S05]  /*4eb0*/  @!P2 BRA `(.L_x_93) ;  /* 0x00000058005ca947 */ /* 0x00cfea0003800000 */
.L_x_208:
[----:B------:R-:W2:Y:S01]  /*4ec0*/  LDC.64 R14, c[0x0][0xb10] ;  /* 0x0002c400ff0e7b82 */ /* 0x000ea20000000a00 */
[----:B------:R-:W-:Y:S01]  /*4ed0*/  @!P4 R2UR UR8, R20 ;  /* 0x000000001408c2ca */ /* 0x000fe200000e0000 */
[----:B------:R-:W-:Y:S01]  /*4ee0*/  VOTEU.ALL UP1, P4 ;  /* 0x0000000000ff7886 */ /* 0x000fe20002020000 */
[----:B------:R-:W-:Y:S01]  /*4ef0*/  @!P4 R2UR UR9, R21 ;  /* 0x000000001509c2ca */ /* 0x000fe200000e0000 */
[----:B------:R-:W-:Y:S01]  /*4f00*/  UMOV UR10, 0x0 ;  /* 0x00000000000a7882 */ /* 0x000fe20000000000 */
[----:B------:R-:W-:Y:S03]  /*4f10*/  UMOV UR11, 0x10000000 ;  /* 0x10000000000b7882 */ /* 0x000fe60000000000 */
[----:B------:R-:W3:Y:S01]  /*4f20*/  LDC.64 R10, c[0x0][0xb18] ;  /* 0x0002c600ff0a7b82 */ /* 0x000ee20000000a00 */
[----:B------:R-:W-:Y:S01]  /*4f30*/  @!UP1 UIADD3 UR18, UPT, UPT, UR34, 0x80, URZ ;  /* 0x0000008022129890 */ /* 0x000fe2000fffe0ff */
[----:B------:R-:W-:Y:S01]  /*4f40*/  @P3 SHF.R.U32.HI R28, RZ, 0x10, R25 ;  /* 0x00000010ff1c3819 */ /* 0x000fe20000011619 */
[----:B------:R-:W-:Y:S01]  /*4f50*/  @!UP1 UIADD3 UR16, UPT, UPT, UR7, 0x2400, URZ ;  /* 0x0000240007109890 */ /* 0x000fe2000fffe0ff */
[----:B------:R-:W-:Y:S01]  /*4f60*/  VIADD R30, R30, 0x1 ;  /* 0x000000011e1e7836 */ /* 0x000fe20000000000 */
[----:B------:R-:W-:Y:S03]  /*4f70*/  VOTEU.ALL UP1, P4 ;  /* 0x0000000000ff7886 */ /* 0x000fe60002020000 */
[----:B------:R-:W5:Y:S01]  /*4f80*/  @!P1 LDC R0, c[0x0][0xb20] ;  /* 0x0002c800ff009b82 */ /* 0x000f620000000800 */
[----:B------:R-:W-:Y:S01]  /*4f90*/  UMOV UR19, UR35 ;  /* 0x0000002300137c82 */ /* 0x000fe20008000000 */
[----:B------:R-:W-:Y:S01]  /*4fa0*/  IMAD.U32 R21, RZ, RZ, UR8 ;  /* 0x00000008ff157e24 */ /* 0x000fe2000f8e00ff */
[----:B------:R-:W-:Y:S05]  /*4fb0*/  UMOV UR20, UR36 ;  /* 0x0000002400147c82 */ /* 0x000fea0008000000 */
[----:B-1----:R-:W1:Y:S01]  /*4fc0*/  @!P1 LDC R3, c[0x0][0xb0c] ;  /* 0x0002c300ff039b82 */ /* 0x002e620000000800 */
[----:B------:R-:W-:Y:S01]  /*4fd0*/  IMAD.U32 R20, RZ, RZ, UR9 ;  /* 0x00000009ff147e24 */ /* 0x000fe2000f8e00ff */
[----:B------:R-:W-:Y:S01]  /*4fe0*/  UPRMT UR8, UR37, 0x654, UR17 ;  /* 0x0000065425087896 */ /* 0x000fe20008000011 */
[----:B------:R-:W-:Y:S03]  /*4ff0*/  @!P4 R2UR UR15, R21 ;  /* 0x00000000150fc2ca */ /* 0x000fe600000e0000 */
[----:B------:R-:W-:Y:S01]  /*5000*/  @!P4 R2UR UR14, R20 ;  /* 0x00000000140ec2ca */ /* 0x000fe200000e0000 */
[----:B------:R-:W-:Y:S11]  /*5010*/  @!P4 IMAD.MOV.U32 R20, RZ, RZ, 0x1000 ;  /* 0x00001000ff14c424 */ /* 0x000ff600078e00ff */
[----:B------:R-:W-:Y:S01]  /*5020*/  @!UPT UIADD3 URZ, UPT, UPT, URZ, URZ, URZ ;  /* 0x000000fffffff290 */ /* 0x000fe2000fffe0ff */
[----:B------:R1:W-:Y:S01]  /*5030*/  @!UP1 UTMALDG.3D [UR16], [UR14], desc[UR10] ;  /* 0x00000a100e0095b4 */ /* 0x0003e20008011000 */
[----:B------:R1:W-:Y:S02]  /*5040*/  @!P4 SYNCS.ARRIVE.TRANS64.RED.A0TR RZ, [UR7+0x150], R20 ;  /* 0x00015014ffffc9a7 */ /* 0x0003e40008300407 */
[----:B-1----:R-:W-:Y:S01]  /*5050*/  @!P1 ISETP.NE.AND P2, PT, R3, 0x1, PT ;  /* 0x000000010300980c */ /* 0x002fe20003f45270 */
[C---:B--2---:R-:W-:Y:S01]  /*5060*/  @!P1 IMAD.HI.U32 R14, R13.reuse, R14, RZ ;  /* 0x0000000e0d0e9227 */ /* 0x044fe200078e00ff */
[----:B---3--:R-:W-:Y:S03]  /*5070*/  @!P1 ISETP.NE.AND P0, PT, R10, 0x1, PT ;  /* 0x000000010a00980c */ /* 0x008fe60003f05270 */
[C---:B------:R-:W-:Y:S01]  /*5080*/  @!P1 IMAD.HI.U32 R11, R8.reuse, R11, RZ ;  /* 0x0000000b080b9227 */ /* 0x040fe200078e00ff */
[----:B------:R-:W-:Y:S04]  /*5090*/  @!P1 SHF.R.U32.HI R14, RZ, R15, R14 ;  /* 0x0000000fff0e9219 */ /* 0x000fe8000001160e */
[----:B-----5:R-:W-:Y:S01]  /*50a0*/  @!P1 SHF.R.U32.HI R9, RZ, R0, R11 ;  /* 0x00000000ff099219 */ /* 0x020fe2000001160b */
[----:B------:R-:W-:Y:S01]  /*50b0*/  SYNCS.ARRIVE.TRANS64.RED.A1T0 RZ, [UR8], RZ ;  /* 0x000000ffffff79a7 */ /* 0x000fe20008100408 */
[----:B------:R-:W-:Y:S02]  /*50c0*/  @!P1 SEL R14, R13, R14, !P2 ;  /* 0x0000000e0d0e9207 */ /* 0x000fe40005000000 */
[----:B------:R-:W-:Y:S01]  /*50d0*/  @!P1 SEL R9, R8, R9, !P0 ;  /* 0x0000000908099207 */ /* 0x000fe20004000000 */
[----:B------:R-:W1:Y:S04]  /*50e0*/  SYNCS.PHASECHK.TRANS64.TRYWAIT P5, [UR7+0x178], R12 ;  /* 0x0001780cff0075a7 */ /* 0x000e6800080a1107 */
[----:B------:R-:W-:Y:S02]  /*50f0*/  @!P1 IMAD.IADD R0, R9, 0x1, -R14 ;  /* 0x0000000109009824 */ /* 0x000fe400078e0a0e */
[----:B------:R-:W-:Y:S02]  /*5100*/  @!P1 IMAD.IADD R9, R14, 0x1, -R9 ;  /* 0x000000010e099824 */ /* 0x000fe400078e0a09 */
[----:B------:R-:W-:Y:S02]  /*5110*/  @!P1 IMAD R13, R0, R3, R13 ;  /* 0x00000003000d9224 */ /* 0x000fe400078e020d */
[----:B------:R-:W-:Y:S01]  /*5120*/  @!P1 IMAD R8, R9, R10, R8 ;  /* 0x0000000a09089224 */ /* 0x000fe200078e0208 */
[----:B-1----:R-:W-:Y:S06]  /*5130*/  @!P5 BRA `(.L_x_94) ;  /* 0x0000005400d4d947 */ /* 0x002fec0003800000 */
.L_x_210:
[----:B-1----:R-:W-:Y:S01]  /*5140*/  @!P4 IADD3 R3, P0, PT, R32, 0x580, RZ ;  /* 0x000005802003c810 */ /* 0x002fe20007f1e0ff */
[----:B------:R-:W-:Y:S01]  /*5150*/  VOTEU.ALL UP1, P4 ;  /* 0x0000000000ff7886 */ /* 0x000fe20002020000 */
[----:B------:R-:W-:Y:S01]  /*5160*/  UMOV UR18, 0x0 ;  /* 0x0000000000127882 */ /* 0x000fe20000000000 */
[----:B------:R-:W-:Y:S01]  /*5170*/  UMOV UR19, 0x10000000 ;  /* 0x1000000000137882 */ /* 0x000fe20000000000 */
[----:B------:R-:W-:Y:S01]  /*5180*/  @!P4 R2UR UR9, R3 ;  /* 0x000000000309c2ca */ /* 0x000fe200000e0000 */
[----:B------:R-:W-:Y:S01]  /*5190*/  @!P4 IMAD.X R0, RZ, RZ, R33, P0 ;  /* 0x000000ffff00c224 */ /* 0x000fe200000e0621 */
[----:B------:R-:W-:Y:S01]  /*51a0*/  @!UP1 UIADD3 UR10, UPT, UPT, UR34, 0xc0, URZ ;  /* 0x000000c0220a9890 */ /* 0x000fe2000fffe0ff */
[----:B------:R-:W-:Y:S01]  /*51b0*/  ISETP.NE.AND P0, PT, R30, 0x2, PT ;  /* 0x000000021e00780c */ /* 0x000fe20003f05270 */
[----:B------:R-:W-:Y:S01]  /*51c0*/  UMOV UR11, UR35 ;  /* 0x00000023000b7c82 */ /* 0x000fe20008000000 */
[----:B------:R-:W-:Y:S01]  /*51d0*/  UMOV UR12, UR36 ;  /* 0x00000024000c7c82 */ /* 0x000fe20008000000 */
[----:B------:R-:W-:Y:S01]  /*51e0*/  @!P4 R2UR UR8, R0 ;  /* 0x000000000008c2ca */ /* 0x000fe200000e0000 */
[----:B------:R-:W-:Y:S01]  /*51f0*/  IMAD.IADD R20, R8, 0x1, R83 ;  /* 0x0000000108147824 */ /* 0x000fe200078e0253 */
[----:B------:R-:W-:Y:S01]  /*5200*/  @P3 R2UR UR36, R28 ;  /* 0x000000001c2432ca */ /* 0x000fe200000e0000 */
[----:B------:R-:W-:Y:S01]  /*5210*/  IMAD.IADD R21, R13, 0x1, R90 ;  /* 0x000000010d157824 */ /* 0x000fe200078e025a */
[----:B------:R-:W-:Y:S02]  /*5220*/  SEL R0, RZ, 0x1, P0 ;  /* 0x00000001ff007807 */ /* 0x000fe40000000000 */
[----:B------:R-:W-:Y:S01]  /*5230*/  LOP3.LUT R31, R31, 0x1, RZ, 0x3c, !PT ;  /* 0x000000011f1f7812 */ /* 0x000fe200078e3cff */
[----:B------:R-:W-:Y:S01]  /*5240*/  IMAD.U32 R10, RZ, RZ, UR9 ;  /* 0x00000009ff0a7e24 */ /* 0x000fe2000f8e00ff */
[----:B------:R-:W-:Y:S01]  /*5250*/  @!UP1 UIADD3 UR9, UPT, UPT, UR7, 0x158, URZ ;  /* 0x0000015807099890 */ /* 0x000fe2000fffe0ff */
[----:B------:R-:W-:Y:S02]  /*5260*/  LOP3.LUT R29, R29, R0, RZ, 0x3c, !PT ;  /* 0x000000001d1d7212 */ /* 0x000fe400078e3cff */
[----:B------:R-:W-:Y:S02]  /*5270*/  SEL R30, R30, RZ, P0 ;  /* 0x000000ff1e1e7207 */ /* 0x000fe40000000000 */
[----:B------:R-:W-:Y:S01]  /*5280*/  IMAD.U32 R11, RZ, RZ, UR8 ;  /* 0x00000008ff0b7e24 */ /* 0x000fe2000f8e00ff */
[----:B------:R-:W-:Y:S01]  /*5290*/  @!P4 R2UR UR14, R10 ;  /* 0x000000000a0ec2ca */ /* 0x000fe200000e0000 */
[----:B------:R-:W-:Y:S01]  /*52a0*/  @!UP1 UIADD3 UR8, UPT, UPT, UR7, 0x3400, URZ ;  /* 0x0000340007089890 */ /* 0x000fe2000fffe0ff */
[----:B------:R-:W-:Y:S02]  /*52b0*/  VOTEU.ALL UP1, P4 ;  /* 0x0000000000ff7886 */ /* 0x000fe40002020000 */
[----:B------:R-:W-:Y:S11]  /*52c0*/  @!P4 R2UR UR15, R11 ;  /* 0x000000000b0fc2ca */ /* 0x000ff600000e0000 */
[----:B------:R-:W-:Y:S02]  /*52d0*/  @!UPT UIADD3 URZ, UPT, UPT, URZ, URZ, URZ ;  /* 0x000000fffffff290 */ /* 0x000fe4000fffe0ff */
[----:B------:R2:W-:Y:S01]  /*52e0*/  @!UP1 UTMALDG.3D [UR8], [UR14], desc[UR18] ;  /* 0x000012080e0095b4 */ /* 0x0005e20008011000 */
[----:B------:R2:W-:Y:S01]  /*52f0*/  @!P4 SYNCS.ARRIVE.TRANS64.RED.A0TR RZ, [UR7+0x158], R23 ;  /* 0x00015817ffffc9a7 */ /* 0x0005e20008300407 */
[----:B------:R-:W-:Y:S01]  /*5300*/  UPLOP3.LUT UP1, UPT, UPT, UPT, UPT, 0x80, 0x8 ;  /* 0x000000000008789c */ /* 0x000fe20003f2f070 */
[----:B------:R-:W-:Y:S01]  /*5310*/  SYNCS.ARRIVE.TRANS64.RED.A1T0 RZ, [UR13], RZ ;  /* 0x000000ffffff79a7 */ /* 0x000fe2000810040d */
[----:B------:R-:W-:Y:S09]  /*5320*/  @P3 BRA `(.L_x_95) ;  /* 0xfffffff000943947 */ /* 0x000ff2000383ffff */
[----:B------:R-:W-:-:S04]  /*5330*/  SHF.L.U32 R3, R31, 0x1f, RZ ;  /* 0x0000001f1f037819 */ /* 0x000fc800000006ff */
[----:B------:R-:W1:Y:S02]  /*5340*/  SYNCS.PHASECHK.TRANS64.TRYWAIT P0, [UR7+0x160], R3 ;  /* 0x00016003ff0075a7 */ /* 0x000e640008001107 */
[----:B-1----:R-:W-:Y:S05]  /*5350*/  @!P0 BRA `(.L_x_96) ;  /* 0x0000005400648947 */ /* 0x002fea0003800000 */
.L_x_212:
[----:B------:R-:W3:Y:S02]  /*5360*/  SYNCS.PHASECHK.TRANS64.TRYWAIT P0, [UR7+0x168], R3 ;  /* 0x00016803ff0075a7 */ /* 0x000ee40008001107 */
[----:B---3--:R-:W-:Y:S05]  /*5370*/  @!P0 BRA `(.L_x_97) ;  /* 0x0000005400748947 */ /* 0x008fea0003800000 */
.L_x_214:
[----:B------:R-:W3:Y:S02]  /*5380*/  SYNCS.PHASECHK.TRANS64.TRYWAIT P0, [UR7+0x170], R3 ;  /* 0x00017003ff0075a7 */ /* 0x000ee40008001107 */
[----:B---3--:R-:W-:Y:S05]  /*5390*/  @!P0 BRA `(.L_x_98) ;  /* 0x0000005400848947 */ /* 0x008fea0003800000 */
.L_x_216:
[----:B-1----:R-:W-:-:S07]  /*53a0*/  MOV R0, UR7 ;  /* 0x0000000700007c02 */ /* 0x002fce0008000f00 */
.L_x_99:
[----:B-1----:R-:W-:-:S04]  /*53b0*/  SHF.L.U32 R3, R31, 0x1f, RZ ;  /* 0x0000001f1f037819 */ /* 0x002fc800000006ff */
[----:B------:R1:W3:Y:S03]  /*53c0*/  SYNCS.PHASECHK.TRANS64.TRYWAIT P0, [R0+URZ+0x178], R3 ;  /* 0x00017803000075a7 */ /* 0x0002e600080011ff */
[----:B---3--:R-:W-:Y:S05]  /*53d0*/  @!P0 NANOSLEEP.SYNCS 0x989680 ;  /* 0x009896800000895d */ /* 0x008fea0003900000 */
[----:B------:R-:W3:Y:S02]  /*53e0*/  @!P0 SYNCS.PHASECHK.TRANS64 P0, [R0+URZ+0x178], R3 ;  /* 0x00017803000085a7 */ /* 0x000ee400080010ff */
[----:B--23--:R-:W-:Y:S05]  /*53f0*/  @P0 EXIT ;  /* 0x000000000000094d */ /* 0x00cfea0003800000 */
[----:B------:R-:W-:Y:S05]  /*5400*/  BRA `(.L_x_99) ;  /* 0xfffffffc00e87947 */ /* 0x000fea000383ffff */
.L_x_84:
[----:B------:R-:W-:-:S06]  /*5410*/  UISETP.GE.AND UP1, UPT, UR8, 0x4, UPT ;  /* 0x000000040800788c */ /* 0x000fcc000bf26270 */
[----:B------:R-:W-:-:S13]  /*5420*/  PLOP3.LUT P0, PT, PT, PT, UP1, 0x80, 0x8 ;  /* 0x000000000008781c */ /* 0x000fda0003f0f018 */
[----:B------:R-:W-:Y:S05]  /*5430*/  @!P0 EXIT ;  /* 0x000000000000894d */ /* 0x000fea0003800000 */
[----:B------:R-:W-:Y:S01]  /*5440*/  BAR.SYNC.DEFER_BLOCKING 0x6, 0xa0 ;  /* 0x0182800000007b1d */ /* 0x000fe20000010000 */
[C---:B------:R-:W-:Y:S01]  /*5450*/  IMAD.SHL.U32 R2, R103.reuse, 0x40, RZ ;  /* 0x0000004067027824 */ /* 0x040fe200078e00ff */
[C---:B------:R-:W-:Y:S01]  /*5460*/  LOP3.LUT R105, R103.reuse, 0x60, RZ, 0xc0, !PT ;  /* 0x0000006067697812 */ /* 0x040fe200078ec0ff */
[C---:B------:R-:W-:Y:S02]  /*5470*/  IMAD.SHL.U32 R95, R103.reuse, 0x20, RZ ;  /* 0x00000020675f7824 */ /* 0x040fe400078e00ff */
[----:B------:R-:W-:Y:S02]  /*5480*/  HFMA2 R44, -RZ, RZ, 0, 0 ;  /* 0x00000000ff2c7431 */ /* 0x000fe400000001ff */
[C---:B------:R-:W-:Y:S01]  /*5490*/  IMAD.SHL.U32 R0, R103.reuse, 0x8, RZ ;  /* 0x0000000867007824 */ /* 0x040fe200078e00ff */
[----:B------:R-:W-:Y:S01]  /*54a0*/  UMOV UR49, 0x400 ;  /* 0x0000040000317882 */ /* 0x000fe20000000000 */
[----:B------:R-:W1:Y:S01]  /*54b0*/  LDC R93, c[0x0][0x370] ;  /* 0x0000dc00ff5d7b82 */ /* 0x000e620000000800 */
[----:B------:R-:W-:Y:S01]  /*54c0*/  ULEA UR49, UR37, UR49, 0x18 ;  /* 0x0000003125317291 */ /* 0x000fe2000f8ec0ff */
[----:B------:R-:W-:Y:S01]  /*54d0*/  LOP3.LUT R5, R2, 0x180, RZ, 0xc0, !PT ;  /* 0x0000018002057812 */ /* 0x000fe200078ec0ff */
[----:B------:R-:W-:Y:S01]  /*54e0*/  IMAD.U32 R46, R103, 0x10000, RZ ;  /* 0x00010000672e7824 */ /* 0x000fe200078e00ff */
[----:B------:R-:W-:Y:S01]  /*54f0*/  LOP3.LUT R95, R95, 0xc00, RZ, 0xc0, !PT ;  /* 0x00000c005f5f7812 */ /* 0x000fe200078ec0ff */
[----:B------:R-:W-:Y:S01]  /*5500*/  UIADD3 UR4, UPT, UPT, UR49, 0x4400, URZ ;  /* 0x0000440031047890 */ /* 0x000fe2000fffe0ff */
[----:B------:R-:W-:Y:S01]  /*5510*/  LOP3.LUT R0, R5, 0x30, R0, 0xf8, !PT ;  /* 0x0000003005007812 */ /* 0x000fe200078ef800 */
[----:B------:R-:W-:Y:S01]  /*5520*/  IMAD.SHL.U32 R5, R103, 0x2, RZ ;  /* 0x0000000267057824 */ /* 0x000fe200078e00ff */
[----:B------:R-:W2:Y:S01]  /*5530*/  LDC R42, c[0x0][0xb0c] ;  /* 0x0002c300ff2a7b82 */ /* 0x000ea20000000800 */
[----:B------:R-:W-:Y:S01]  /*5540*/  LOP3.LUT R95, R95, 0x40, R2, 0xf8, !PT ;  /* 0x000000405f5f7812 */ /* 0x000fe200078ef802 */
[----:B------:R-:W-:Y:S01]  /*5550*/  IMAD.MOV.U32 R102, RZ, RZ, RZ ;  /* 0x000000ffff667224 */ /* 0x000fe200078e00ff */
[----:B------:R-:W-:Y:S01]  /*5560*/  LOP3.LUT R46, R46, 0x600000, RZ, 0xc0, !PT ;  /* 0x006000002e2e7812 */ /* 0x000fe200078ec0ff */
[----:B------:R-:W-:Y:S01]  /*5570*/  IMAD.MOV.U32 R107, RZ, RZ, RZ ;  /* 0x000000ffff6b7224 */ /* 0x000fe200078e00ff */
[----:B------:R-:W-:-:S02]  /*5580*/  LOP3.LUT R0, R0, 0x20, R5, 0x78, !PT ;  /* 0x0000002000007812 */ /* 0x000fc400078e7805 */
[----:B------:R-:W-:Y:S02]  /*5590*/  CS2R R100, SRZ ;  /* 0x0000000000647805 */ /* 0x000fe4000001ff00 */
[----:B------:R-:W-:Y:S01]  /*55a0*/  LOP3.LUT R95, R95, 0x200, R2, 0xf8, !PT ;  /* 0x000002005f5f7812 */ /* 0x000fe200078ef802 */
[----:B------:R-:W4:Y:S01]  /*55b0*/  LDC R92, c[0x0][0xb20] ;  /* 0x0002c800ff5c7b82 */ /* 0x000f220000000800 */
[----:B------:R-:W3:Y:S01]  /*55c0*/  LDS R3, [UR49+0x240] ;  /* 0x00024031ff037984 */ /* 0x000ee20008000800 */
[----:B------:R-:W-:Y:S01]  /*55d0*/  LOP3.LUT R103, R103, 0x2, RZ, 0xc0, !PT ;  /* 0x0000000267677812 */ /* 0x000fe200078ec0ff */
[----:B------:R-:W-:Y:S01]  /*55e0*/  IMAD.MOV.U32 R99, RZ, RZ, RZ ;  /* 0x000000ffff637224 */ /* 0x000fe200078e00ff */
[----:B------:R-:W-:Y:S01]  /*55f0*/  LOP3.LUT R95, R95, R0, RZ, 0xfc, !PT ;  /* 0x000000005f5f7212 */ /* 0x000fe200078efcff */
[----:B------:R-:W-:Y:S01]  /*5600*/  IMAD.U32 R104, RZ, RZ, UR4 ;  /* 0x00000004ff687e24 */ /* 0x000fe2000f8e00ff */
[----:B------:R-:W-:Y:S01]  /*5610*/  IADD3 R97, PT, PT, -R103, RZ, RZ ;  /* 0x000000ff67617210 */ /* 0x000fe20007ffe1ff */
[----:B------:R-:W1:Y:S01]  /*5620*/  LDCU.64 UR52, c[0x0][0x348] ;  /* 0x00006900ff3477ac */ /* 0x000e620008000a00 */
[----:B------:R-:W1:Y:S01]  /*5630*/  LDC R41, c[0x0][0xb30] ;  /* 0x0002cc00ff297b82 */ /* 0x000e620000000800 */
[----:B------:R-:W1:Y:S01]  /*5640*/  LDCU.64 UR38, c[0x0][0x888] ;  /* 0x00011100ff2677ac */ /* 0x000e620008000a00 */
[----:B------:R-:W1:Y:S06]  /*5650*/  LDCU.64 UR44, c[0x0][0x890] ;  /* 0x00011200ff2c77ac */ /* 0x000e6c0008000a00 */
[----:B------:R-:W1:Y:S01]  /*5660*/  LDC.64 R88, c[0x0][0xb10] ;  /* 0x0002c400ff587b82 */ /* 0x000e620000000a00 */
[----:B------:R-:W-:-:S07]  /*5670*/  UIADD3 UR48, UPT, UPT, UR49, 0x400, URZ ;  /* 0x0000040031307890 */ /* 0x000fce000fffe0ff */
[----:B------:R-:W1:Y:S08]  /*5680*/  LDC.64 R38, c[0x0][0xb18] ;  /* 0x0002c600ff267b82 */ /* 0x000e700000000a00 */
[----:B------:R-:W1:Y:S08]  /*5690*/  LDC.64 R36, c[0x0][0xb28] ;  /* 0x0002ca00ff247b82 */ /* 0x000e700000000a00 */
[----:B------:R-:W1:Y:S01]  /*56a0*/  LDC.64 R86, c[0x0][0x8b0] ;  /* 0x00022c00ff567b82 */ /* 0x000e620000000a00 */
[----:B---3--:R-:W-:-:S07]  /*56b0*/  IMAD.IADD R46, R3, 0x1, R46 ;  /* 0x00000001032e7824 */ /* 0x008fce00078e022e */
[----:B------:R-:W3:Y:S08]  /*56c0*/  LDC.64 R84, c[0x0][0x8a8] ;  /* 0x00022a00ff547b82 */ /* 0x000ef00000000a00 */
[----:B--2-4-:R-:W1:Y:S02]  /*56d0*/  LDC R94, c[0x0][0x374] ;  /* 0x0000dd00ff5e7b82 */ /* 0x014e640000000800 */
.L_x_141:
[----:B------:R-:W-:Y:S02]  /*56e0*/  LEA R0, R107, UR49, 0x3 ;  /* 0x000000316b007c11 */ /* 0x000fe4000f8e18ff */
[----:B------:R-:W-:Y:S02]  /*56f0*/  SHF.L.U32 R3, R101, 0x1f, RZ ;  /* 0x0000001f65037819 */ /* 0x000fe400000006ff */
[----:B------:R-:W-:Y:S02]  /*5700*/  LEA R16, R107, UR49, 0x4 ;  /* 0x000000316b107c11 */ /* 0x000fe4000f8e20ff */
[----:B------:R-:W2:Y:S02]  /*5710*/  SYNCS.PHASECHK.TRANS64.TRYWAIT P0, [R0+URZ+0x190], R3 ;  /* 0x00019003000075a7 */ /* 0x000ea400080011ff */
[----:B-12---:R-:W-:Y:S05]  /*5720*/  @!P0 BRA `(.L_x_100) ;  /* 0x0000005000b88947 */ /* 0x006fea0003800000 */
.L_x_217:
[----:B------:R-:W4:Y:S01]  /*5730*/  LDC.64 R12, c[0x0][0xb10] ;  /* 0x0002c400ff0c7b82 */ /* 0x000f220000000a00 */
[----:B------:R-:W3:Y:S01]  /*5740*/  LDS.128 R16, [R16+0x220] ;  /* 0x0002200010107984 */ /* 0x000ee20000000c00 */
[----:B-1----:R-:W-:Y:S01]  /*5750*/  ISETP.NE.AND P1, PT, R41, 0x1, PT ;  /* 0x000000012900780c */ /* 0x002fe20003f25270 */
[----:B--2---:R-:W-:Y:S01]  /*5760*/  VIADD R0, R0, 0x1a0 ;  /* 0x000001a000007836 */ /* 0x004fe20000000000 */
[----:B------:R-:W-:Y:S04]  /*5770*/  ISETP.GE.AND P0, PT, R40, 0x1, PT ;  /* 0x000000012800780c */ /* 0x000fe80003f06270 */
[----:B------:R-:W1:Y:S01]  /*5780*/  LDC.64 R10, c[0x0][0xb18] ;  /* 0x0002c600ff0a7b82 */ /* 0x000e620000000a00 */
[----:B------:R-:W-:Y:S01]  /*5790*/  PRMT R0, RZ, 0x654, R0 ;  /* 0x00000654ff007816 */ /* 0x000fe20000000000 */
[----:B------:R-:W-:Y:S01]  /*57a0*/  @!PT LDS RZ, [RZ] ;  /* 0x00000000fffff984 */ /* 0x000fe20000000800 */
[----:B------:R-:W-:Y:S01]  /*57b0*/  @!PT LDS RZ, [RZ] ;  /* 0x00000000fffff984 */ /* 0x000fe20000000800 */
[----:B------:R-:W-:Y:S01]  /*57c0*/  @!PT LDS RZ, [RZ] ;  /* 0x00000000fffff984 */ /* 0x000fe20000000800 */
[----:B------:R-:W-:Y:S01]  /*57d0*/  @!PT LDS RZ, [RZ] ;  /* 0x00000000fffff984 */ /* 0x000fe20000000800 */
[----:B------:R2:W-:Y:S06]  /*57e0*/  MEMBAR.ALL.CTA ;  /* 0x0000000000007992 */ /* 0x0005ec0000008000 */
[----:B--2---:R-:W2:Y:S01]  /*57f0*/  FENCE.VIEW.ASYNC.S ;  /* 0x00000000000073c6 */ /* 0x004ea20000000000 */
[----:B------:R-:W1:Y:S08]  /*5800*/  @!P1 LDC R14, c[0x0][0xb20] ;  /* 0x0002c800ff0e9b82 */ /* 0x000e700000000800 */
[----:B------:R-:W1:Y:S01]  /*5810*/  @!P1 LDC R9, c[0x0][0xb0c] ;  /* 0x0002c300ff099b82 */ /* 0x000e620000000800 */
[----:B--2---:R2:W-:Y:S01]  /*5820*/  SYNCS.ARRIVE.TRANS64.RED.A1T0 RZ, [R0+URZ], RZ ;  /* 0x000000ff00ff79a7 */ /* 0x0045e200081004ff */
[----:B---3--:R-:W-:Y:S04]  /*5830*/  LOP3.LUT P4, RZ, R18, 0x1, RZ, 0xc0, !PT ;  /* 0x0000000112ff7812 */ /* 0x008fe8000788c0ff */
[----:B------:R-:W-:Y:S09]  /*5840*/  P2R R106, PR, RZ, 0x10 ;  /* 0x00000010ff6a7803 */ /* 0x000ff20000000000 */
[----:B------:R-:W-:Y:S02]  /*5850*/  @P4 MOV R45, R16 ;  /* 0x00000010002d4202 */ /* 0x000fe40000000f00 */
[----:B------:R-:W-:Y:S01]  /*5860*/  @P4 LOP3.LUT R43, R17, 0xffff, RZ, 0xc0, !PT ;  /* 0x0000ffff112b4812 */ /* 0x000fe200078ec0ff */
[----:B--2-4-:R-:W-:Y:S06]  /*5870*/  @!P0 BRA `(.L_x_101) ;  /* 0x0000000000a48947 */ /* 0x014fec0003800000 */
[----:B------:R-:W-:Y:S01]  /*5880*/  IMAD.HI.U32 R23, R94, R39, RZ ;  /* 0x000000275e177227 */ /* 0x000fe200078e00ff */
[----:B------:R-:W-:Y:S02]  /*5890*/  ISETP.NE.AND P0, PT, R38, 0x1, PT ;  /* 0x000000012600780c */ /* 0x000fe40003f05270 */
[----:B------:R-:W-:Y:S01]  /*58a0*/  ISETP.NE.AND P2, PT, R40, 0x1, PT ;  /* 0x000000012800780c */ /* 0x000fe20003f45270 */
[----:B------:R-:W-:Y:S01]  /*58b0*/  IMAD.HI.U32 R22, R93, R88, RZ ;  /* 0x000000585d167227 */ /* 0x000fe200078e00ff */
[----:B------:R-:W-:Y:S02]  /*58c0*/  SHF.R.U32.HI R23, RZ, R92, R23 ;  /* 0x0000005cff177219 */ /* 0x000fe40000011617 */
[----:B------:R-:W-:Y:S01]  /*58d0*/  ISETP.NE.AND P3, PT, R42, 0x1, PT ;  /* 0x000000012a00780c */ /* 0x000fe20003f65270 */
[----:B------:R-:W-:Y:S01]  /*58e0*/  IMAD.HI.U32 R26, R45, R88, RZ ;  /* 0x000000582d1a7227 */ /* 0x000fe200078e00ff */
[----:B------:R-:W-:Y:S02]  /*58f0*/  SHF.R.U32.HI R22, RZ, R89, R22 ;  /* 0x00000059ff167219 */ /* 0x000fe40000011616 */
[----:B------:R-:W-:Y:S01]  /*5900*/  SEL R3, R94, R23, !P0 ;  /* 0x000000175e037207 */ /* 0x000fe20004000000 */
[----:B------:R-:W-:Y:S01]  /*5910*/  IMAD.HI.U32 R23, R43, R39, RZ ;  /* 0x000000272b177227 */ /* 0x000fe200078e00ff */
[----:B------:R-:W-:Y:S02]  /*5920*/  SEL R7, R93, R22, !P3 ;  /* 0x000000165d077207 */ /* 0x000fe40005800000 */
[----:B------:R-:W-:Y:S01]  /*5930*/  SHF.R.U32.HI R26, RZ, R89, R26 ;  /* 0x00000059ff1a7219 */ /* 0x000fe2000001161a */
[-C--:B------:R-:W-:Y:S04]  /*5940*/  IMAD.HI.U32 R22, R3, R36.reuse, RZ ;  /* 0x0000002403167227 */ /* 0x080fe800078e00ff */
[----:B------:R-:W-:Y:S01]  /*5950*/  IMAD.HI.U32 R24, R7, R36, RZ ;  /* 0x0000002407187227 */ /* 0x000fe200078e00ff */
[-C--:B------:R-:W-:Y:S02]  /*5960*/  @P2 SHF.R.U32.HI R3, RZ, R37.reuse, R22 ;  /* 0x00000025ff032219 */ /* 0x080fe40000011616 */
[----:B------:R-:W-:Y:S02]  /*5970*/  SHF.R.U32.HI R22, RZ, R92, R23 ;  /* 0x0000005cff167219 */ /* 0x000fe40000011617 */
[----:B------:R-:W-:Y:S01]  /*5980*/  @P2 SHF.R.U32.HI R7, RZ, R37, R24 ;  /* 0x00000025ff072219 */ /* 0x000fe20000011618 */
[C---:B------:R-:W-:Y:S01]  /*5990*/  IMAD R2, R40.reuse, R3, RZ ;  /* 0x0000000328027224 */ /* 0x040fe200078e02ff */
[----:B------:R-:W-:Y:S02]  /*59a0*/  SEL R5, R43, R22, !P0 ;  /* 0x000000162b057207 */ /* 0x000fe40004000000 */
[----:B------:R-:W-:Y:S01]  /*59b0*/  SEL R3, R45, R26, !P3 ;  /* 0x0000001a2d037207 */ /* 0x000fe20005800000 */
[----:B------:R-:W-:Y:S01]  /*59c0*/  IMAD R4, R40, R7, RZ ;  /* 0x0000000728047224 */ /* 0x000fe200078e02ff */
[C---:B------:R-:W-:Y:S01]  /*59d0*/  ISETP.GE.AND P0, PT, R5.reuse, R2, PT ;  /* 0x000000020500720c */ /* 0x040fe20003f06270 */
[----:B------:R-:W-:Y:S03]  /*59e0*/  IMAD.HI.U32 R6, R5, R36, RZ ;  /* 0x0000002405067227 */ /* 0x000fe600078e00ff */
[----:B------:R-:W-:Y:S01]  /*59f0*/  ISETP.GE.OR P0, PT, R3, R4, P0 ;  /* 0x000000040300720c */ /* 0x000fe20000706670 */
[----:B------:R-:W-:Y:S01]  /*5a00*/  IMAD.MOV R4, RZ, RZ, -R3 ;  /* 0x000000ffff047224 */ /* 0x000fe200078e0a03 */
[-C--:B------:R-:W-:Y:S03]  /*5a10*/  SHF.R.U32.HI R6, RZ, R37.reuse, R6 ;  /* 0x00000025ff067219 */ /* 0x080fe60000011606 */
[----:B------:R-:W-:Y:S01]  /*5a20*/  IMAD R45, R42, R4, R45 ;  /* 0x000000042a2d7224 */ /* 0x000fe200078e022d */
[----:B------:R-:W-:Y:S05]  /*5a30*/  SEL R15, R5, R6, !P2 ;  /* 0x00000006050f7207 */ /* 0x000fea0005000000 */
[----:B------:R-:W-:Y:S02]  /*5a40*/  IMAD.MOV R6, RZ, RZ, -R15 ;  /* 0x000000ffff067224 */ /* 0x000fe400078e0a0f */
[C---:B------:R-:W-:Y:S04]  /*5a50*/  @!P0 IMAD.HI.U32 R2, R3.reuse, R36, RZ ;  /* 0x0000002403028227 */ /* 0x040fe800078e00ff */
[----:B------:R-:W-:Y:S01]  /*5a60*/  IMAD R6, R40, R6, R5 ;  /* 0x0000000628067224 */ /* 0x000fe200078e0205 */
[----:B------:R-:W-:Y:S04]  /*5a70*/  @!P0 SHF.R.U32.HI R2, RZ, R37, R2 ;  /* 0x00000025ff028219 */ /* 0x000fe80000011602 */
[----:B------:R-:W-:Y:S02]  /*5a80*/  @!P0 SEL R0, R3, R2, !P2 ;  /* 0x0000000203008207 */ /* 0x000fe40005000000 */
[----:B------:R-:W-:Y:S02]  /*5a90*/  IADD3 R2, PT, PT, -R5, RZ, RZ ;  /* 0x000000ff05027210 */ /* 0x000fe40007ffe1ff */
[----:B------:R-:W-:Y:S01]  /*5aa0*/  @!P0 IADD3 R8, PT, PT, R15, -R0, RZ ;  /* 0x800000000f088210 */ /* 0x000fe20007ffe0ff */
[----:B------:R-:W-:Y:S02]  /*5ab0*/  @!P0 IMAD R0, R7, R6, R0 ;  /* 0x0000000607008224 */ /* 0x000fe400078e0200 */
[----:B------:R-:W-:Y:S02]  /*5ac0*/  IMAD R43, R38, R2, R43 ;  /* 0x00000002262b7224 */ /* 0x000fe400078e022b */
[----:B------:R-:W-:Y:S02]  /*5ad0*/  @!P0 IMAD R5, R8, R40, R3 ;  /* 0x0000002808058224 */ /* 0x000fe400078e0203 */
[----:B------:R-:W-:Y:S04]  /*5ae0*/  @!P0 IMAD.MOV.U32 R3, RZ, RZ, R0 ;  /* 0x000000ffff038224 */ /* 0x000fe800078e0000 */
[----:B------:R-:W-:Y:S02]  /*5af0*/  IMAD R45, R3, R42, R45 ;  /* 0x0000002a032d7224 */ /* 0x000fe400078e022d */
[----:B------:R-:W-:Y:S07]  /*5b00*/  IMAD R43, R5, R38, R43 ;  /* 0x00000026052b7224 */ /* 0x000fee00078e022b */
.L_x_101:
[----:B-1----:R-:W-:Y:S01]  /*5b10*/  @!P1 ISETP.NE.AND P0, PT, R10, 0x1, PT ;  /* 0x000000010a00980c */ /* 0x002fe20003f05270 */
[----:B------:R-:W-:Y:S01]  /*5b20*/  @!P1 IMAD.HI.U32 R0, R45, R12, RZ ;  /* 0x0000000c2d009227 */ /* 0x000fe200078e00ff */
[----:B------:R-:W-:Y:S01]  /*5b30*/  @!P1 ISETP.NE.AND P2, PT, R9, 0x1, PT ;  /* 0x000000010900980c */ /* 0x000fe20003f45270 */
[----:B------:R-:W-:Y:S01]  /*5b40*/  ULOP3.LUT UP0, URZ, UR48, 0x1b0, URZ, 0xc0, !UPT ;  /* 0x000001b030ff7892 */ /* 0x000fe2000f80c0ff */
[----:B------:R-:W-:Y:S01]  /*5b50*/  R2UR UR42, R21 ;  /* 0x00000000152a72ca */ /* 0x000fe200000e0000 */
[----:B------:R-:W-:Y:S01]  /*5b60*/  @!P1 IMAD.HI.U32 R3, R43, R11, RZ ;  /* 0x0000000b2b039227 */ /* 0x000fe200078e00ff */
[----:B------:R-:W-:Y:S02]  /*5b70*/  @!P1 SHF.R.U32.HI R0, RZ, R13, R0 ;  /* 0x0000000dff009219 */ /* 0x000fe40000011600 */
[----:B------:R-:W-:Y:S01]  /*5b80*/  R2UR UR41, R20 ;  /* 0x00000000142972ca */ /* 0x000fe200000e0000 */
[----:B------:R-:W-:Y:S01]  /*5b90*/  VIADD R107, R107, 0x1 ;  /* 0x000000016b6b7836 */ /* 0x000fe20000000000 */
[----:B------:R-:W-:Y:S02]  /*5ba0*/  @!P1 SHF.R.U32.HI R2, RZ, R14, R3 ;  /* 0x0000000eff029219 */ /* 0x000fe40000011603 */
[----:B------:R-:W-:Y:S02]  /*5bb0*/  @!P1 SEL R3, R45, R0, !P2 ;  /* 0x000000002d039207 */ /* 0x000fe40005000000 */
[----:B------:R-:W-:Y:S02]  /*5bc0*/  @!P1 SEL R2, R43, R2, !P0 ;  /* 0x000000022b029207 */ /* 0x000fe40004000000 */
[----:B------:R-:W-:Y:S01]  /*5bd0*/  @P4 SHF.R.U32.HI R98, RZ, 0x10, R17 ;  /* 0x00000010ff624819 */ /* 0x000fe20000011611 */
[----:B------:R-:W-:Y:S02]  /*5be0*/  USHF.L.U32 UR42, UR42, 0x6, URZ ;  /* 0x000000062a2a7899 */ /* 0x000fe400080006ff */
[----:B------:R-:W-:Y:S02]  /*5bf0*/  @!P1 IMAD.IADD R0, R2, 0x1, -R3 ;  /* 0x0000000102009824 */ /* 0x000fe400078e0a03 */
[----:B------:R-:W-:Y:S01]  /*5c00*/  @!P1 IMAD.IADD R2, R3, 0x1, -R2 ;  /* 0x0000000103029824 */ /* 0x000fe200078e0a02 */
[----:B------:R-:W-:Y:S01]  /*5c10*/  USHF.L.U32 UR41, UR41, 0x8, URZ ;  /* 0x0000000829297899 */ /* 0x000fe200080006ff */
[----:B------:R-:W-:Y:S02]  /*5c20*/  @!P1 IMAD R45, R0, R9, R45 ;  /* 0x00000009002d9224 */ /* 0x000fe400078e022d */
[----:B------:R-:W-:Y:S01]  /*5c30*/  @!P1 IMAD R43, R2, R10, R43 ;  /* 0x0000000a022b9224 */ /* 0x000fe200078e022b */
[----:B------:R-:W-:Y:S08]  /*5c40*/  BRA.U !UP0, `(.L_x_102) ;  /* 0x0000000108407547 */ /* 0x000ff0000b800000 */
[----:B------:R-:W1:Y:S01]  /*5c50*/  LDCU.64 UR8, c[0x4][0x88] ;  /* 0x01001100ff0877ac */ /* 0x000e620008000a00 */
[----:B------:R-:W-:Y:S01]  /*5c60*/  MOV R3, 0x0 ;  /* 0x0000000000037802 */ /* 0x000fe20000000f00 */
[----:B------:R-:W-:Y:S02]  /*5c70*/  HFMA2 R12, -RZ, RZ, 0, 5.9604644775390625e-08 ;  /* 0x00000001ff0c7431 */ /* 0x000fe400000001ff */
[----:B------:R-:W-:Y:S02]  /*5c80*/  IMAD.MOV.U32 R8, RZ, RZ, 0x70 ;  /* 0x00000070ff087424 */ /* 0x000fe400078e00ff */
[----:B------:R-:W-:Y:S01]  /*5c90*/  IMAD.MOV.U32 R13, RZ, RZ, RZ ;  /* 0x000000ffff0d7224 */ /* 0x000fe200078e00ff */
[----:B------:R-:W2:Y:S01]  /*5ca0*/  LDCU.64 UR6, c[0x4][0x90] ;  /* 0x01001200ff0677ac */ /* 0x000ea20008000a00 */
[----:B------:R-:W3:Y:S01]  /*5cb0*/  LDC.64 R2, c[0x4][R3] ;  /* 0x0100000003027b82 */ /* 0x000ee20000000a00 */
[----:B------:R-:W4:Y:S01]  /*5cc0*/  LDCU.64 UR4, c[0x4][0x8] ;  /* 0x01000100ff0477ac */ /* 0x000f220008000a00 */
[----:B-1----:R-:W-:Y:S01]  /*5cd0*/  MOV R5, UR9 ;  /* 0x0000000900057c02 */ /* 0x002fe20008000f00 */
[----:B------:R-:W-:Y:S01]  /*5ce0*/  IMAD.U32 R4, RZ, RZ, UR8 ;  /* 0x00000008ff047e24 */ /* 0x000fe2000f8e00ff */
[----:B--2---:R-:W-:Y:S01]  /*5cf0*/  MOV R7, UR7 ;  /* 0x0000000700077c02 */ /* 0x004fe20008000f00 */
[----:B------:R-:W-:Y:S01]  /*5d00*/  IMAD.U32 R6, RZ, RZ, UR6 ;  /* 0x00000006ff067e24 */ /* 0x000fe2000f8e00ff */
[----:B----4-:R-:W-:Y:S01]  /*5d10*/  MOV R11, UR5 ;  /* 0x00000005000b7c02 */ /* 0x010fe20008000f00 */
[----:B------:R-:W-:Y:S02]  /*5d20*/  IMAD.U32 R10, RZ, RZ, UR4 ;  /* 0x00000004ff0a7e24 */ /* 0x000fe4000f8e00ff */
[----:B------:R-:W-:Y:S07]  /*5d30*/  LEPC R20, `(.L_x_102) ;  /* 0x000000001014794e */ /* 0x000fee0000000000 */
[----:B---3-5:R-:W-:Y:S05]  /*5d40*/  CALL.ABS.NOINC R2 ;  /* 0x0000000002007343 */ /* 0x028fea0003c00000 */
.L_x_102:
[----:B------:R-:W-:Y:S01]  /*5d50*/  LOP3.LUT P0, RZ, R104, 0x1b0, RZ, 0xc0, !PT ;  /* 0x000001b068ff7812 */ /* 0x000fe2000780c0ff */
[----:B------:R-:W-:Y:S11]  /*5d60*/  BSSY.RECONVERGENT B6, `(.L_x_103) ;  /* 0x0000013000067945 */ /* 0x000ff60003800200 */
[----:B------:R-:W-:Y:S01]  /*5d70*/  @!UPT UIADD3 URZ, UPT, UPT, URZ, URZ, URZ ;  /* 0x000000fffffff290 */ /* 0x000fe2000fffe0ff */
[----:B------:R-:W-:Y:S05]  /*5d80*/  @!P0 BRA `(.L_x_104) ;  /* 0x0000000000408947 */ /* 0x000fea0003800000 */
        /* <DEDUP_REMOVED lines=16> */
.L_x_104:
[----:B------:R-:W-:Y:S05]  /*5e90*/  BSYNC.RECONVERGENT B6 ;  /* 0x0000000000067941 */ /* 0x000fea0003800200 */
.L_x_103:
[----:B------:R-:W-:Y:S01]  /*5ea0*/  ISETP.NE.U32.AND P4, PT, R86, RZ, PT ;  /* 0x000000ff5600720c */ /* 0x000fe20003f85070 */
[----:B------:R-:W-:Y:S01]  /*5eb0*/  UISETP.NE.AND UP2, UPT, UR50, URZ, UPT ;  /* 0x000000ff3200728c */ /* 0x000fe2000bf45270 */
[----:B------:R-:W-:Y:S01]  /*5ec0*/  ISETP.NE.U32.AND P2, PT, RZ, UR38, PT ;  /* 0x00000026ff007c0c */ /* 0x000fe2000bf45070 */
[----:B------:R-:W-:Y:S01]  /*5ed0*/  UISETP.NE.U32.AND UP1, UPT, UR44, URZ, UPT ;  /* 0x000000ff2c00728c */ /* 0x000fe2000bf25070 */
[----:B------:R-:W-:Y:S01]  /*5ee0*/  ISETP.NE.AND.EX P4, PT, R87, RZ, PT, P4 ;  /* 0x000000ff5700720c */ /* 0x000fe20003f85340 */
[----:B------:R-:W-:Y:S01]  /*5ef0*/  UPLOP3.LUT UP0, UPT, UPT, UPT, UPT, 0x40, 0x4 ;  /* 0x000000000004789c */ /* 0x000fe20003f0e870 */
[----:B------:R-:W-:Y:S01]  /*5f00*/  ISETP.NE.AND.EX P2, PT, RZ, UR39, PT, P2 ;  /* 0x00000027ff007c0c */ /* 0x000fe2000bf45320 */
[----:B------:R-:W-:Y:S01]  /*5f10*/  UISETP.NE.AND.EX UP1, UPT, UR45, URZ, UPT, UP1 ;  /* 0x000000ff2d00728c */ /* 0x000fe2000bf25310 */
[----:B------:R-:W-:Y:S04]  /*5f20*/  PLOP3.LUT P1, PT, PT, PT, UP2, 0x80, 0x8 ;  /* 0x000000000008781c */ /* 0x000fe80003f2f028 */
[----:B------:R-:W-:Y:S06]  /*5f30*/  @UP2 UPLOP3.LUT UP0, UPT, UPT, UPT, UP1, 0x80, 0x8 ;  /* 0x000000000008289c */ /* 0x000fec0003f0f010 */
[----:B------:R-:W-:Y:S01]  /*5f40*/  PLOP3.LUT P0, PT, PT, PT, UP0, 0x80, 0x8 ;  /* 0x000000000008781c */ /* 0x000fe20003f0f008 */
[----:B------:R-:W-:Y:S01]  /*5f50*/  @!UPT UIADD3 URZ, UPT, UPT, URZ, URZ, URZ ;  /* 0x000000fffffff290 */ /* 0x000fe2000fffe0ff */
[----:B------:R-:W-:Y:S11]  /*5f60*/  BRA.U !UP1, `(.L_x_105) ;  /* 0x0000000109387547 */ /* 0x000ff6000b800000 */
[----:B------:R-:W-:Y:S01]  /*5f70*/  UISETP.NE.U32.AND UP0, UPT, UR38, URZ, UPT ;  /* 0x000000ff2600728c */ /* 0x000fe2000bf05070 */
[----:B------:R-:W-:Y:S02]  /*5f80*/  HFMA2 R0, -RZ, RZ, 0, 5.9604644775390625e-08 ;  /* 0x00000001ff007431 */ /* 0x000fe400000001ff */
[----:B------:R-:W-:Y:S01]  /*5f90*/  IMAD.MOV.U32 R91, RZ, RZ, 0x1 ;  /* 0x00000001ff5b7424 */ /* 0x000fe200078e00ff */
[----:B------:R-:W-:Y:S06]  /*5fa0*/  UISETP.NE.AND.EX UP0, UPT, UR39, URZ, UPT, UP0 ;  /* 0x000000ff2700728c */ /* 0x000fec000bf05300 */
[----:B------:R-:W-:Y:S05]  /*5fb0*/  PLOP3.LUT P3, PT, PT, PT, UP0, 0x80, 0x8 ;  /* 0x000000000008781c */ /* 0x000fea0003f6f008 */
[----:B------:R-:W1:Y:S01]  /*5fc0*/  @UP0 LDCU.64 UR6, c[0x0][0x888] ;  /* 0x00011100ff0607ac */ /* 0x000e620008000a00 */
[----:B------:R-:W-:Y:S07]  /*5fd0*/  @UP0 UIMAD UR4, UR36, UR44, URZ ;  /* 0x0000002c240402a4 */ /* 0x000fee000f8e02ff */
[----:B------:R-:W-:Y:S01]  /*5fe0*/  @!P3 PRMT R91, R0, 0x7610, R91 ;  /* 0x00007610005bb816 */ /* 0x000fe2000000005b */
[----:B-1----:R-:W-:Y:S03]  /*5ff0*/  @UP0 UIMAD.WIDE UR6, UR4, 0x4, UR6 ;  /* 0x00000004040608a5 */ /* 0x002fe6000f8e0206 */
[----:B------:R-:W1:Y:S03]  /*6000*/  @!UP0 LDCU UR4, c[0x0][0x880] ;  /* 0x00011000ff0487ac */ /* 0x000e660008000800 */
[----:B------:R-:W-:Y:S01]  /*6010*/  IMAD.U32 R2, RZ, RZ, UR6 ;  /* 0x00000006ff027e24 */ /* 0x000fe2000f8e00ff */
[----:B------:R-:W-:Y:S05]  /*6020*/  MOV R3, UR7 ;  /* 0x0000000700037c02 */ /* 0x000fea0008000f00 */
[----:B-----5:R2:W5:Y:S02]  /*6030*/  @P3 LDG.E R50, desc[UR46][R2.64] ;  /* 0x0000002e02323981 */ /* 0x020564000c1e1900 */
[----:B-12---:R-:W-:Y:S02]  /*6040*/  @!P3 IMAD.U32 R50, RZ, RZ, UR4 ;  /* 0x00000004ff32be24 */ /* 0x006fe4000f8e00ff */
.L_x_105:
[----:B------:R-:W-:Y:S05]  /*6050*/  @!P4 BRA `(.L_x_106) ;  /* 0x000000000020c947 */ /* 0x000fea0003800000 */
[----:B------:R-:W-:Y:S04]  /*6060*/  ISETP.NE.U32.AND P3, PT, R84, RZ, PT ;  /* 0x000000ff5400720c */ /* 0x000fe80003f65070 */
[----:B------:R-:W-:Y:S11]  /*6070*/  ISETP.NE.AND.EX P3, PT, R85, RZ, PT, P3 ;  /* 0x000000ff5500720c */ /* 0x000ff60003f65330 */
[----:B------:R-:W-:Y:S02]  /*6080*/  @!UPT UIADD3 URZ, UPT, UPT, URZ, URZ, URZ ;  /* 0x000000fffffff290 */ /* 0x000fe4000fffe0ff */
[----:B------:R-:W1:Y:S01]  /*6090*/  @P3 LDC.64 R2, c[0x0][0x8a8] ;  /* 0x00022a00ff023b82 */ /* 0x000e620000000a00 */
[----:B------:R-:W-:Y:S04]  /*60a0*/  @P3 IMAD R0, R86, UR36, RZ ;  /* 0x0000002456003c24 */ /* 0x000fe8000f8e02ff */
[----:B-1----:R-:W-:Y:S05]  /*60b0*/  @P3 IMAD.WIDE R2, R0, 0x4, R2 ;  /* 0x0000000400023825 */ /* 0x002fea00078e0202 */
[----:B-----5:R1:W5:Y:S02]  /*60c0*/  @P3 LDG.E R47, desc[UR46][R2.64] ;  /* 0x0000002e022f3981 */ /* 0x020364000c1e1900 */
[----:B-1----:R-:W2:Y:S02]  /*60d0*/  @!P3 LDC R47, c[0x0][0x8a0] ;  /* 0x00022800ff2fbb82 */ /* 0x002ea40000000800 */
.L_x_106:
[----:B-----5:R-:W-:Y:S01]  /*60e0*/  ISETP.NE.AND P4, PT, R50, RZ, PT ;  /* 0x000000ff3200720c */ /* 0x020fe20003f85270 */
[----:B------:R-:W-:Y:S01]  /*60f0*/  BSSY B1, `(.L_x_107) ;  /* 0x0000042000017945 */ /* 0x000fe20003800000 */
[----:B------:R-:W-:Y:S01]  /*6100*/  SEL R9, RZ, 0xffffffff, P2 ;  /* 0xffffffffff097807 */ /* 0x000fe20001000000 */
[----:B------:R-:W-:Y:S01]  /*6110*/  IMAD.MOV.U32 R64, RZ, RZ, 0x1 ;  /* 0x00000001ff407424 */ /* 0x000fe200078e00ff */
[----:B------:R-:W-:Y:S02]  /*6120*/  LOP3.LUT P3, RZ, R91, 0xff, RZ, 0xc0, !PT ;  /* 0x000000ff5bff7812 */ /* 0x000fe4000786c0ff */
[----:B------:R-:W-:Y:S02]  /*6130*/  CS2R R62, SRZ ;  /* 0x00000000003e7805 */ /* 0x000fe4000001ff00 */
[----:B------:R-:W-:Y:S02]  /*6140*/  @P1 SEL R2, RZ, 0xffffffff, P4 ;  /* 0xffffffffff021807 */ /* 0x000fe40002000000 */
[----:B------:R-:W-:Y:S02]  /*6150*/  CS2R R60, SRZ ;  /* 0x00000000003c7805 */ /* 0x000fe4000001ff00 */
[----:B------:R-:W-:Y:S02]  /*6160*/  LEA R0, R100, UR49, 0x3 ;  /* 0x0000003164007c11 */ /* 0x000fe4000f8e18ff */
[----:B------:R-:W-:Y:S02]  /*6170*/  CS2R R58, SRZ ;  /* 0x00000000003a7805 */ /* 0x000fe4000001ff00 */
[----:B------:R-:W-:Y:S02]  /*6180*/  @P0 SEL R2, R9, R2, !P3 ;  /* 0x0000000209020207 */ /* 0x000fe40005800000 */
[----:B------:R-:W-:Y:S02]  /*6190*/  CS2R R56, SRZ ;  /* 0x0000000000387805 */ /* 0x000fe4000001ff00 */
[----:B------:R-:W-:Y:S02]  /*61a0*/  LEA R108, R44, UR49, 0x3 ;  /* 0x000000312c6c7c11 */ /* 0x000fe4000f8e18ff */
[----:B------:R-:W-:Y:S02]  /*61b0*/  @P1 LOP3.LUT R2, R2, 0x1, RZ, 0xc0, !PT ;  /* 0x0000000102021812 */ /* 0x000fe400078ec0ff */
[----:B------:R-:W-:Y:S02]  /*61c0*/  SHF.L.U32 R7, R102, 0x1f, RZ ;  /* 0x0000001f66077819 */ /* 0x000fe400000006ff */
[----:B------:R-:W-:Y:S02]  /*61d0*/  ISETP.NE.U32.OR P6, PT, R2, 0x1, !P1 ;  /* 0x000000010200780c */ /* 0x000fe40004fc5470 */
[----:B------:R-:W-:Y:S02]  /*61e0*/  PLOP3.LUT P2, PT, PT, PT, UP1, 0x80, 0x8 ;  /* 0x000000000008781c */ /* 0x000fe40003f4f018 */
[C---:B------:R-:W-:Y:S02]  /*61f0*/  LEA.HI R5, R44.reuse, R44, RZ, 0x1 ;  /* 0x0000002c2c057211 */ /* 0x040fe400078f08ff */
[----:B------:R-:W-:Y:S02]  /*6200*/  SEL R2, RZ, 0xffffffff, P4 ;  /* 0xffffffffff027807 */ /* 0x000fe40002000000 */
[----:B------:R-:W-:Y:S01]  /*6210*/  P2R R72, PR, RZ, 0x40 ;  /* 0x00000040ff487803 */ /* 0x000fe20000000000 */
[C---:B------:R-:W-:Y:S01]  /*6220*/  IMAD.SHL.U32 R3, R5.reuse, 0x80, RZ ;  /* 0x0000008005037824 */ /* 0x040fe200078e00ff */
[----:B------:R-:W-:Y:S03]  /*6230*/  LOP3.LUT R5, R5, 0xffe, RZ, 0xc0, !PT ;  /* 0x00000ffe05057812 */ /* 0x000fe600078ec0ff */
[----:B------:R-:W-:Y:S02]  /*6240*/  @P6 SHF.L.U32 R11, R99, 0x1f, RZ ;  /* 0x0000001f630b6819 */ /* 0x000fe400000006ff */
[----:B------:R-:W-:Y:S01]  /*6250*/  @P2 SEL R2, R9, R2, !P3 ;  /* 0x0000000209022207 */ /* 0x000fe20005800000 */
[----:B------:R-:W-:Y:S01]  /*6260*/  IMAD.IADD R48, R44, 0x1, -R5 ;  /* 0x000000012c307824 */ /* 0x000fe200078e0a05 */
[----:B------:R-:W1:Y:S01]  /*6270*/  @P6 SYNCS.PHASECHK.TRANS64.TRYWAIT P1, [R0+URZ+0x140], R11 ;  /* 0x0001400b000065a7 */ /* 0x000e6200080211ff */
[----:B------:R-:W-:Y:S02]  /*6280*/  LOP3.LUT R3, R3, 0xffffff00, RZ, 0xc0, !PT ;  /* 0xffffff0003037812 */ /* 0x000fe400078ec0ff */
[----:B------:R-:W-:Y:S03]  /*6290*/  LOP3.LUT R2, R2, 0x1, RZ, 0xc0, !PT ;  /* 0x0000000102027812 */ /* 0x000fe600078ec0ff */
[----:B------:R-:W-:Y:S01]  /*62a0*/  IMAD.IADD R3, R46, 0x1, R3 ;  /* 0x000000012e037824 */ /* 0x000fe200078e0203 */
[----:B------:R-:W-:Y:S03]  /*62b0*/  ISETP.NE.U32.AND P5, PT, R2, 0x1, PT ;  /* 0x000000010200780c */ /* 0x000fe60003fa5070 */
[----:B------:R-:W-:Y:S01]  /*62c0*/  IMAD R48, R48, 0x100000, R3 ;  /* 0x0010000030307824 */ /* 0x000fe200078e0203 */
[----:B------:R-:W-:Y:S01]  /*62d0*/  P2R R65, PR, RZ, 0x20 ;  /* 0x00000020ff417803 */ /* 0x000fe20000000000 */
[----:B------:R3:W4:Y:S01]  /*62e0*/  SYNCS.PHASECHK.TRANS64.TRYWAIT P0, [R108+URZ+0x1b0], R7 ;  /* 0x0001b0076c0075a7 */ /* 0x00072200080011ff */
[----:B-1----:R-:W-:Y:S01]  /*62f0*/  @P6 SEL R64, RZ, 0x1, !P1 ;  /* 0x00000001ff406807 */ /* 0x002fe20004800000 */
[----:B---3--:R-:W-:Y:S06]  /*6300*/  @!P6 BRA `(.L_x_108) ;  /* 0x000000000080e947 */ /* 0x008fec0003800000 */
[----:B------:R-:W-:Y:S01]  /*6310*/  @P5 IMAD R4, R100, 0x1000, R95 ;  /* 0x0000100064045824 */ /* 0x000fe200078e025f */
[----:B------:R-:W-:Y:S01]  /*6320*/  ISETP.NE.AND P1, PT, R64, RZ, PT ;  /* 0x000000ff4000720c */ /* 0x000fe20003f25270 */
[----:B------:R-:W-:Y:S01]  /*6330*/  BSSY B0, `(.L_x_109) ;  /* 0x000000b000007945 */ /* 0x000fe20003800000 */
[----:B------:R-:W-:Y:S01]  /*6340*/  CS2R R58, SRZ ;  /* 0x00000000003a7805 */ /* 0x000fe2000001ff00 */
[----:B------:R-:W-:Y:S01]  /*6350*/  @P5 VIADD R2, R4, UR49 ;  /* 0x0000003104025c36 */ /* 0x000fe20008000000 */
[----:B------:R-:W-:Y:S02]  /*6360*/  CS2R R56, SRZ ;  /* 0x0000000000387805 */ /* 0x000fe4000001ff00 */
[----:B------:R-:W-:Y:S02]  /*6370*/  CS2R R62, SRZ ;  /* 0x00000000003e7805 */ /* 0x000fe4000001ff00 */
[----:B------:R-:W-:Y:S01]  /*6380*/  CS2R R60, SRZ ;  /* 0x00000000003c7805 */ /* 0x000fe2000001ff00 */
[----:B------:R-:W-:Y:S04]  /*6390*/  @P5 IMAD R2, R103, -0x10, R2 ;  /* 0xfffffff067025824 */ /* 0x000fe800078e0202 */
[----:B------:R-:W-:Y:S05]  /*63a0*/  @P1 BRA `(.L_x_110) ;  /* 0x00000000000c1947 */ /* 0x000fea0003800000 */
[----:B------:R-:W-:Y:S04]  /*63b0*/  SHF.L.U32 R3, R99, 0x1f, RZ ;  /* 0x0000001f63037819 */ /* 0x000fe800000006ff */
[----:B------:R-:W1:Y:S02]  /*63c0*/  SYNCS.PHASECHK.TRANS64.TRYWAIT P1, [R0+URZ+0x140], R3 ;  /* 0x00014003000075a7 */ /* 0x000e6400080211ff */
[----:B-1----:R-:W-:Y:S05]  /*63d0*/  @!P1 BRA `(.L_x_111) ;  /* 0x0000004400a09947 */ /* 0x002fea0003800000 */
.L_x_110:
[----:B------:R-:W-:Y:S05]  /*63e0*/  BSYNC B0 ;  /* 0x0000000000007941 */ /* 0x000fea0003800000 */
.L_x_109:
[----:B------:R-:W-:Y:S01]  /*63f0*/  ISETP.NE.AND P1, PT, R65, RZ, PT ;  /* 0x000000ff4100720c */ /* 0x000fe20003f25270 */
[----:B-1----:R-:W-:Y:S02]  /*6400*/  VIADD R3, R0, 0x160 ;  /* 0x0000016000037836 */ /* 0x002fe40000000000 */
[----:B------:R-:W-:Y:S02]  /*6410*/  IMAD.U32 R0, RZ, RZ, UR37 ;  /* 0x00000025ff007e24 */ /* 0x000fe4000f8e00ff */
[----:B------:R-:W-:Y:S03]  /*6420*/  VIADD R100, R100, 0x1 ;  /* 0x0000000164647836 */ /* 0x000fe60000000000 */
[----:B------:R-:W-:Y:S05]  /*6430*/  PRMT R0, R0, 0x654, R3 ;  /* 0x0000065400007816 */ /* 0x000fea0000000003 */
[----:B------:R1:W3:Y:S04]  /*6440*/  @P1 LDS.128 R56, [R4+UR49+0x400] ;  /* 0x0004003104381984 */ /* 0x0002e80008000c00 */
[----:B------:R1:W1:Y:S01]  /*6450*/  @P1 LDS.128 R60, [R2+0x410] ;  /* 0x00041000023c1984 */ /* 0x0002620000000c00 */
[C---:B------:R-:W-:Y:S01]  /*6460*/  ISETP.NE.AND P1, PT, R100.reuse, 0x4, PT ;  /* 0x000000046400780c */ /* 0x040fe20003f25270 */
[----:B------:R-:W-:Y:S01]  /*6470*/  @!PT LDS RZ, [RZ] ;  /* 0x00000000fffff984 */ /* 0x000fe20000000800 */
[----:B------:R-:W-:Y:S01]  /*6480*/  @!PT LDS RZ, [RZ] ;  /* 0x00000000fffff984 */ /* 0x000fe20000000800 */
[----:B------:R-:W-:Y:S01]  /*6490*/  @!PT LDS RZ, [RZ] ;  /* 0x00000000fffff984 */ /* 0x000fe20000000800 */
[----:B------:R-:W-:Y:S01]  /*64a0*/  @!PT LDS RZ, [RZ] ;  /* 0x00000000fffff984 */ /* 0x000fe20000000800 */
[----:B------:R5:W-:Y:S06]  /*64b0*/  MEMBAR.ALL.CTA ;  /* 0x0000000000007992 */ /* 0x000bec0000008000 */
[----:B-----5:R-:W5:Y:S01]  /*64c0*/  FENCE.VIEW.ASYNC.S ;  /* 0x00000000000073c6 */ /* 0x020f620000000000 */
[----:B------:R-:W-:Y:S01]  /*64d0*/  SEL R100, R100, RZ, P1 ;  /* 0x000000ff64647207 */ /* 0x000fe20000800000 */
[----:B-----5:R5:W-:Y:S02]  /*64e0*/  SYNCS.ARRIVE.TRANS64.RED.A1T0 RZ, [R0+URZ], RZ ;  /* 0x000000ff00ff79a7 */ /* 0x020be400081004ff */
[----:B-----5:R-:W-:Y:S04]  /*64f0*/  SEL R0, RZ, 0x1, P1 ;  /* 0x00000001ff007807 */ /* 0x020fe80000800000 */
[----:B---3--:R-:W-:Y:S02]  /*6500*/  LOP3.LUT R99, R99, R0, RZ, 0x3c, !PT ;  /* 0x0000000063637212 */ /* 0x008fe400078e3cff */
.L_x_108:
[----:B------:R-:W-:Y:S05]  /*6510*/  BSYNC B1 ;  /* 0x0000000000017941 */ /* 0x000fea0003800000 */
.L_x_107:
[----:B------:R-:W-:Y:S04]  /*6520*/  SHF.R.U32.HI R3, RZ, 0x15, R48 ;  /* 0x00000015ff037819 */ /* 0x000fe80000011630 */
[----:B------:R-:W-:Y:S01]  /*6530*/  LOP3.LUT P1, RZ, R3, 0x3, R96, 0x48, !PT ;  /* 0x0000000303ff7812 */ /* 0x000fe20007824860 */
[----:B------:R-:W-:Y:S01]  /*6540*/  @!UPT UIADD3 URZ, UPT, UPT, URZ, URZ, URZ ;  /* 0x000000fffffff290 */ /* 0x000fe2000fffe0ff */
[----:B----4-:R-:W-:Y:S11]  /*6550*/  @P0 BRA `(.L_x_112) ;  /* 0x0000000000080947 */ /* 0x010ff60003800000 */
[----:B------:R-:W3:Y:S02]  /*6560*/  SYNCS.PHASECHK.TRANS64.TRYWAIT P0, [R108+URZ+0x1b0], R7 ;  /* 0x0001b0076c0075a7 */ /* 0x000ee400080011ff */
[----:B---3--:R-:W-:Y:S05]  /*6570*/  @!P0 BRA `(.L_x_113) ;  /* 0x00000044004c8947 */ /* 0x008fea0003800000 */
.L_x_112:
[----:B------:R-:W-:Y:S05]  /*6580*/  @!P1 BRA `(.L_x_114) ;  /* 0x0000000000409947 */ /* 0x000fea0003800000 */
[----:B------:R-:W4:Y:S01]  /*6590*/  LDCU.64 UR8, c[0x4][0x78] ;  /* 0x01000f00ff0877ac */ /* 0x000f220008000a00 */
[----:B------:R-:W-:Y:S01]  /*65a0*/  MOV R3, 0x0 ;  /* 0x0000000000037802 */ /* 0x000fe20000000f00 */
[----:B------:R-:W-:Y:S02]  /*65b0*/  HFMA2 R12, -RZ, RZ, 0, 5.9604644775390625e-08 ;  /* 0x00000001ff0c7431 */ /* 0x000fe400000001ff */
[----:B------:R-:W-:Y:S02]  /*65c0*/  IMAD.MOV.U32 R8, RZ, RZ, 0x192 ;  /* 0x00000192ff087424 */ /* 0x000fe400078e00ff */
[----:B------:R-:W-:Y:S01]  /*65d0*/  IMAD.MOV.U32 R13, RZ, RZ, RZ ;  /* 0x000000ffff0d7224 */ /* 0x000fe200078e00ff */
[----:B------:R-:W3:Y:S01]  /*65e0*/  LDCU.64 UR6, c[0x4][0x80] ;  /* 0x01001000ff0677ac */ /* 0x000ee20008000a00 */
[----:B-1----:R-:W1:Y:S01]  /*65f0*/  LDC.64 R2, c[0x4][R3] ;  /* 0x0100000003027b82 */ /* 0x002e620000000a00 */
[----:B------:R-:W5:Y:S01]  /*6600*/  LDCU.64 UR4, c[0x4][0x18] ;  /* 0x01000300ff0477ac */ /* 0x000f620008000a00 */
[----:B----4-:R-:W-:Y:S01]  /*6610*/  MOV R5, UR9 ;  /* 0x0000000900057c02 */ /* 0x010fe20008000f00 */
[----:B------:R-:W-:Y:S01]  /*6620*/  IMAD.U32 R4, RZ, RZ, UR8 ;  /* 0x00000008ff047e24 */ /* 0x000fe2000f8e00ff */
[----:B---3--:R-:W-:Y:S01]  /*6630*/  MOV R7, UR7 ;  /* 0x0000000700077c02 */ /* 0x008fe20008000f00 */
[----:B------:R-:W-:Y:S01]  /*6640*/  IMAD.U32 R6, RZ, RZ, UR6 ;  /* 0x00000006ff067e24 */ /* 0x000fe2000f8e00ff */
[----:B-----5:R-:W-:Y:S01]  /*6650*/  MOV R11, UR5 ;  /* 0x00000005000b7c02 */ /* 0x020fe20008000f00 */
[----:B------:R-:W-:Y:S02]  /*6660*/  IMAD.U32 R10, RZ, RZ, UR4 ;  /* 0x00000004ff0a7e24 */ /* 0x000fe4000f8e00ff */
[----:B------:R-:W-:Y:S07]  /*6670*/  LEPC R20, `(.L_x_114) ;  /* 0x000000001014794e */ /* 0x000fee0000000000 */
[----:B-12---:R-:W-:Y:S05]  /*6680*/  CALL.ABS.NOINC R2 ;  /* 0x0000000002007343 */ /* 0x006fea0003c00000 */
.L_x_114:
[----:B------:R-:W-:Y:S05]  /*6690*/  WARPSYNC.ALL ;  /* 0x0000000000007948 */ /* 0x000fea0003800000 */
[----:B------:R-:W-:Y:S01]  /*66a0*/  R2UR UR4, R48 ;  /* 0x00000000300472ca */ /* 0x000fe200000e0000 */
[----:B------:R-:W-:Y:S01]  /*66b0*/  BSSY.RECONVERGENT B0, `(.L_x_115) ;  /* 0x00000a1000007945 */ /* 0x000fe20003800200 */
[C---:B------:R-:W-:Y:S02]  /*66c0*/  SHF.L.U32 R51, R56.reuse, 0x10, RZ ;  /* 0x0000001038337819 */ /* 0x040fe400000006ff */
[C---:B------:R-:W-:Y:S02]  /*66d0*/  PRMT R49, R56.reuse, 0x8880, RZ ;  /* 0x0000888038317816 */ /* 0x040fe400000000ff */
[----:B------:R-:W-:Y:S02]  /*66e0*/  SHF.R.S32.HI R51, RZ, 0x18, R51 ;  /* 0x00000018ff337819 */ /* 0x000fe40000011433 */
[----:B------:R-:W-:Y:S02]  /*66f0*/  SHF.L.U32 R52, R56, 0x8, RZ ;  /* 0x0000000838347819 */ /* 0x000fe400000006ff */
[C---:B------:R-:W-:Y:S02]  /*6700*/  PRMT R54, R58.reuse, 0x8880, RZ ;  /* 0x000088803a367816 */ /* 0x040fe400000000ff */
[----:B------:R-:W-:Y:S01]  /*6710*/  SHF.L.U32 R53, R58, 0x8, RZ ;  /* 0x000000083a357819 */ /* 0x000fe200000006ff */
[----:B-1-3--:R-:W-:Y:S01]  /*6720*/  LDTM.16dp32bit_t0_t15.x32 R4, tmem[UR4] ;  /* 0x00000004000479ee */ /* 0x00afe20008a80000 */
[----:B------:R-:W2:Y:S01]  /*6730*/  LDTM.16dp32bit_t16_t31.x32 R4, tmem[UR4+0x20] ;  /* 0x00002004000479ee */ /* 0x000ea20008aa0000 */
[----:B------:R-:W-:Y:S02]  /*6740*/  IADD3 R67, PT, PT, R95, UR49, RZ ;  /* 0x000000315f437c10 */ /* 0x000fe4000fffe0ff */
[----:B------:R-:W-:Y:S02]  /*6750*/  SHF.L.U32 R66, R97, 0x4, RZ ;  /* 0x0000000461427819 */ /* 0x000fe400000006ff */
[----:B------:R-:W-:Y:S02]  /*6760*/  SHF.R.S32.HI R53, RZ, 0x18, R53 ;  /* 0x00000018ff357819 */ /* 0x000fe40000011435 */
[----:B------:R-:W-:Y:S02]  /*6770*/  IADD3 R109, PT, PT, R67, R66, RZ ;  /* 0x00000042436d7210 */ /* 0x000fe40007ffe0ff */
[----:B------:R-:W-:Y:S02]  /*6780*/  ISETP.NE.AND P0, PT, R105, RZ, PT ;  /* 0x000000ff6900720c */ /* 0x000fe40003f05270 */
[----:B------:R-:W-:Y:S01]  /*6790*/  ISETP.NE.AND P6, PT, R72, RZ, PT ;  /* 0x000000ff4800720c */ /* 0x000fe20003fc5270 */
[----:B--2---:R-:W-:Y:S11]  /*67a0*/  IMAD R0, R47, R4, RZ ;  /* 0x000000042f007224 */ /* 0x004ff600078e02ff */
[----:B------:R-:W-:Y:S01]  /*67b0*/  @!UPT UIADD3 URZ, UPT, UPT, URZ, URZ, URZ ;  /* 0x000000fffffff290 */ /* 0x000fe2000fffe0ff */
[----:B------:R-:W-:Y:S01]  /*67c0*/  @P6 SHF.L.U32 R74, R99, 0x1f, RZ ;  /* 0x0000001f634a6819 */ /* 0x000fe200000006ff */
[----:B------:R-:W-:Y:S02]  /*67d0*/  IMAD R2, R47, R5, RZ ;  /* 0x000000052f027224 */ /* 0x000fe400078e02ff */
[----:B------:R-:W-:Y:S01]  /*67e0*/  IMAD R0, R49, R50, R0 ;  /* 0x0000003231007224 */ /* 0x000fe200078e0200 */
[----:B------:R-:W-:Y:S01]  /*67f0*/  SHF.R.S32.HI R49, RZ, 0x18, R52 ;  /* 0x00000018ff317819 */ /* 0x000fe20000011434 */
[----:B------:R-:W-:Y:S01]  /*6800*/  IMAD R3, R47, R6, RZ ;  /* 0x000000062f037224 */ /* 0x000fe200078e02ff */
[----:B------:R-:W-:Y:S01]  /*6810*/  SHF.L.U32 R52, R57, 0x10, RZ ;  /* 0x0000001039347819 */ /* 0x000fe200000006ff */
[-C--:B------:R-:W-:Y:S01]  /*6820*/  IMAD R2, R51, R50.reuse, R2 ;  /* 0x0000003233027224 */ /* 0x080fe200078e0202 */
[----:B------:R-:W-:Y:S01]  /*6830*/  SHF.R.S32.HI R51, RZ, 0x18, R56 ;  /* 0x00000018ff337819 */ /* 0x000fe20000011438 */
[----:B------:R-:W-:Y:S02]  /*6840*/  IMAD R7, R47, R7, RZ ;  /* 0x000000072f077224 */ /* 0x000fe400078e02ff */
[-C--:B------:R-:W-:Y:S01]  /*6850*/  IMAD R3, R49, R50.reuse, R3 ;  /* 0x0000003231037224 */ /* 0x080fe200078e0203 */
[----:B------:R-:W-:Y:S01]  /*6860*/  PRMT R49, R57, 0x8880, RZ ;  /* 0x0000888039317816 */ /* 0x000fe200000000ff */
[----:B------:R-:W-:Y:S01]  /*6870*/  IMAD R7, R51, R50, R7 ;  /* 0x0000003233077224 */ /* 0x000fe200078e0207 */
[----:B------:R-:W-:Y:S01]  /*6880*/  SHF.R.S32.HI R51, RZ, 0x18, R52 ;  /* 0x00000018ff337819 */ /* 0x000fe20000011434 */
[----:B------:R-:W-:Y:S02]  /*6890*/  IMAD R4, R47, R8, RZ ;  /* 0x000000082f047224 */ /* 0x000fe400078e02ff */
[----:B------:R-:W-:Y:S01]  /*68a0*/  IMAD.SHL.U32 R52, R57, 0x100, RZ ;  /* 0x0000010039347824 */ /* 0x000fe200078e00ff */
[----:B------:R-:W-:Y:S01]  /*68b0*/  I2IP.S8.S32.SAT R55, R7, R3, RZ ;  /* 0x0000000307377239 */ /* 0x000fe200000014ff */
[----:B------:R-:W-:Y:S02]  /*68c0*/  IMAD R5, R47, R9, RZ ;  /* 0x000000092f057224 */ /* 0x000fe400078e02ff */
[----:B------:R-:W-:Y:S01]  /*68d0*/  IMAD R4, R49, R50, R4 ;  /* 0x0000003231047224 */ /* 0x000fe200078e0204 */
[----:B------:R-:W-:Y:S01]  /*68e0*/  SHF.R.S32.HI R49, RZ, 0x18, R52 ;  /* 0x00000018ff317819 */ /* 0x000fe20000011434 */
[----:B------:R-:W-:Y:S01]  /*68f0*/  IMAD R6, R47, R10, RZ ;  /* 0x0000000a2f067224 */ /* 0x000fe200078e02ff */
[----:B------:R-:W-:Y:S01]  /*6900*/  I2IP.S8.S32.SAT R68, R2, R0, R55 ;  /* 0x0000000002447239 */ /* 0x000fe20000001437 */
[-C--:B------:R-:W-:Y:S01]  /*6910*/  IMAD R5, R51, R50.reuse, R5 ;  /* 0x0000003233057224 */ /* 0x080fe200078e0205 */
[----:B------:R-:W-:Y:S01]  /*6920*/  SHF.L.U32 R52, R58, 0x10, RZ ;  /* 0x000000103a347819 */ /* 0x000fe200000006ff */
[----:B------:R-:W-:Y:S01]  /*6930*/  IMAD R11, R47, R11, RZ ;  /* 0x0000000b2f0b7224 */ /* 0x000fe200078e02ff */
[----:B------:R-:W-:Y:S01]  /*6940*/  SHF.R.S32.HI R51, RZ, 0x18, R57 ;  /* 0x00000018ff337819 */ /* 0x000fe20000011439 */
[----:B------:R-:W-:Y:S01]  /*6950*/  IMAD R6, R49, R50, R6 ;  /* 0x0000003231067224 */ /* 0x000fe200078e0206 */
[----:B------:R-:W-:Y:S01]  /*6960*/  SHF.R.S32.HI R52, RZ, 0x18, R52 ;  /* 0x00000018ff347819 */ /* 0x000fe20000011434 */
[C---:B------:R-:W-:Y:S02]  /*6970*/  IMAD R8, R47.reuse, R12, RZ ;  /* 0x0000000c2f087224 */ /* 0x040fe400078e02ff */
[----:B------:R-:W-:Y:S02]  /*6980*/  IMAD.MOV.U32 R49, RZ, RZ, R54 ;  /* 0x000000ffff317224 */ /* 0x000fe400078e0036 */
[----:B------:R-:W-:Y:S02]  /*6990*/  IMAD R9, R47, R13, RZ ;  /* 0x0000000d2f097224 */ /* 0x000fe400078e02ff */
[----:B------:R-:W-:Y:S01]  /*69a0*/  IMAD R11, R51, R50, R11 ;  /* 0x00000032330b7224 */ /* 0x000fe200078e020b */
[----:B------:R-:W-:Y:S01]  /*69b0*/  SHF.R.S32.HI R51, RZ, 0x18, R58 ;  /* 0x00000018ff337819 */ /* 0x000fe2000001143a */
[----:B------:R-:W-:Y:S02]  /*69c0*/  IMAD R10, R47, R14, RZ ;  /* 0x0000000e2f0a7224 */ /* 0x000fe400078e02ff */
[----:B------:R-:W-:Y:S01]  /*69d0*/  IMAD R8, R49, R50, R8 ;  /* 0x0000003231087224 */ /* 0x000fe200078e0208 */
[----:B------:R-:W-:Y:S01]  /*69e0*/  I2IP.S8.S32.SAT R69, R11, R6, RZ ;  /* 0x000000060b457239 */ /* 0x000fe200000014ff */
[----:B------:R-:W-:Y:S01]  /*69f0*/  IMAD R15, R47, R15, RZ ;  /* 0x0000000f2f0f7224 */ /* 0x000fe200078e02ff */
[----:B------:R-:W-:Y:S01]  /*6a00*/  PRMT R49, R59, 0x8880, RZ ;  /* 0x000088803b317816 */ /* 0x000fe200000000ff */
[----:B------:R-:W-:Y:S01]  /*6a10*/  IMAD R9, R52, R50, R9 ;  /* 0x0000003234097224 */ /* 0x000fe200078e0209 */
[----:B------:R-:W-:Y:S01]  /*6a20*/  I2IP.S8.S32.SAT R69, R5, R4, R69 ;  /* 0x0000000405457239 */ /* 0x000fe20000001445 */
[-C--:B------:R-:W-:Y:S01]  /*6a30*/  IMAD R10, R53, R50.reuse, R10 ;  /* 0x00000032350a7224 */ /* 0x080fe200078e020a */
[----:B------:R-:W-:Y:S01]  /*6a40*/  SHF.L.U32 R53, R59, 0x8, RZ ;  /* 0x000000083b357819 */ /* 0x000fe200000006ff */
[----:B------:R-:W-:Y:S01]  /*6a50*/  IMAD R15, R51, R50, R15 ;  /* 0x00000032330f7224 */ /* 0x000fe200078e020f */
[----:B------:R-:W-:Y:S01]  /*6a60*/  SHF.L.U32 R51, R59, 0x10, RZ ;  /* 0x000000103b337819 */ /* 0x000fe200000006ff */
[C---:B------:R-:W-:Y:S01]  /*6a70*/  IMAD R12, R47.reuse, R16, RZ ;  /* 0x000000102f0c7224 */ /* 0x040fe200078e02ff */
[----:B------:R-:W-:Y:S01]  /*6a80*/  SHF.R.S32.HI R53, RZ, 0x18, R53 ;  /* 0x00000018ff357819 */ /* 0x000fe20000011435 */
[C---:B------:R-:W-:Y:S01]  /*6a90*/  IMAD R13, R47.reuse, R17, RZ ;  /* 0x000000112f0d7224 */ /* 0x040fe200078e02ff */
[----:B------:R-:W-:Y:S01]  /*6aa0*/  SHF.R.S32.HI R51, RZ, 0x18, R51 ;  /* 0x00000018ff337819 */ /* 0x000fe20000011433 */
[----:B------:R-:W-:Y:S01]  /*6ab0*/  IMAD R14, R47, R18, RZ ;  /* 0x000000122f0e7224 */ /* 0x000fe200078e02ff */
[----:B------:R-:W-:Y:S01]  /*6ac0*/  I2IP.S8.S32.SAT R70, R15, R10, RZ ;  /* 0x0000000a0f467239 */ /* 0x000fe200000014ff */
[----:B------:R-:W-:Y:S01]  /*6ad0*/  IMAD R12, R49, R50, R12 ;  /* 0x00000032310c7224 */ /* 0x000fe200078e020c */
[----:B------:R-:W-:Y:S01]  /*6ae0*/  SHF.R.S32.HI R49, RZ, 0x18, R59 ;  /* 0x00000018ff317819 */ /* 0x000fe2000001143b */
[----:B------:R-:W-:Y:S01]  /*6af0*/  IMAD R19, R47, R19, RZ ;  /* 0x000000132f137224 */ /* 0x000fe200078e02ff */
[----:B------:R-:W-:Y:S01]  /*6b00*/  I2IP.S8.S32.SAT R70, R9, R8, R70 ;  /* 0x0000000809467239 */ /* 0x000fe20000001446 */
[-C--:B------:R-:W-:Y:S01]  /*6b10*/  IMAD R13, R51, R50.reuse, R13 ;  /* 0x00000032330d7224 */ /* 0x080fe200078e020d */
[C---:B------:R-:W-:Y:S01]  /*6b20*/  PRMT R51, R60.reuse, 0x8880, RZ ;  /* 0x000088803c337816 */ /* 0x040fe200000000ff */
[-C--:B------:R-:W-:Y:S01]  /*6b30*/  IMAD R14, R53, R50.reuse, R14 ;  /* 0x00000032350e7224 */ /* 0x080fe200078e020e */
[----:B------:R-:W-:Y:S01]  /*6b40*/  PRMT R53, R61, 0x8880, RZ ;  /* 0x000088803d357816 */ /* 0x000fe200000000ff */
[----:B------:R-:W-:Y:S01]  /*6b50*/  IMAD R19, R49, R50, R19 ;  /* 0x0000003231137224 */ /* 0x000fe200078e0213 */
[----:B------:R-:W-:Y:S01]  /*6b60*/  MOV R49, R51 ;  /* 0x0000003300317202 */ /* 0x000fe20000000f00 */
[----:B------:R-:W-:Y:S02]  /*6b70*/  IMAD R16, R47, R20, RZ ;  /* 0x000000142f107224 */ /* 0x000fe400078e02ff */
[C---:B------:R-:W-:Y:S01]  /*6b80*/  IMAD.U32 R52, R60.reuse, 0x10000, RZ ;  /* 0x000100003c347824 */ /* 0x040fe200078e00ff */
[----:B------:R-:W-:Y:S01]  /*6b90*/  I2IP.S8.S32.SAT R71, R19, R14, RZ ;  /* 0x0000000e13477239 */ /* 0x000fe200000014ff */
[----:B------:R-:W-:Y:S01]  /*6ba0*/  IMAD R16, R49, R50, R16 ;  /* 0x0000003231107224 */ /* 0x000fe200078e0210 */
[----:B------:R-:W-:Y:S01]  /*6bb0*/  SHF.L.U32 R49, R60, 0x8, RZ ;  /* 0x000000083c317819 */ /* 0x000fe200000006ff */
[C---:B------:R-:W-:Y:S01]  /*6bc0*/  IMAD R17, R47.reuse, R21, RZ ;  /* 0x000000152f117224 */ /* 0x040fe200078e02ff */
[----:B------:R-:W-:Y:S01]  /*6bd0*/  SHF.R.S32.HI R51, RZ, 0x18, R52 ;  /* 0x00000018ff337819 */ /* 0x000fe20000011434 */
[C---:B------:R-:W-:Y:S01]  /*6be0*/  IMAD R18, R47.reuse, R22, RZ ;  /* 0x000000162f127224 */ /* 0x040fe200078e02ff */
[----:B------:R-:W-:Y:S01]  /*6bf0*/  SHF.R.S32.HI R49, RZ, 0x18, R49 ;  /* 0x00000018ff317819 */ /* 0x000fe20000011431 */
[----:B------:R-:W-:Y:S01]  /*6c00*/  IMAD R23, R47, R23, RZ ;  /* 0x000000172f177224 */ /* 0x000fe200078e02ff */
[----:B------:R-:W-:Y:S01]  /*6c10*/  I2IP.S8.S32.SAT R71, R13, R12, R71 ;  /* 0x0000000c0d477239 */ /* 0x000fe20000001447 */
[----:B------:R-:W-:Y:S01]  /*6c20*/  IMAD R17, R51, R50, R17 ;  /* 0x0000003233117224 */ /* 0x000fe200078e0211 */
[C---:B------:R-:W-:Y:S01]  /*6c30*/  SHF.L.U32 R52, R61.reuse, 0x10, RZ ;  /* 0x000000103d347819 */ /* 0x040fe200000006ff */
[----:B------:R-:W-:Y:S01]  /*6c40*/  IMAD.SHL.U32 R54, R61, 0x100, RZ ;  /* 0x000001003d367824 */ /* 0x000fe200078e00ff */
[----:B------:R-:W-:Y:S01]  /*6c50*/  SHF.R.S32.HI R51, RZ, 0x18, R60 ;  /* 0x00000018ff337819 */ /* 0x000fe2000001143c */
[----:B------:R-:W-:Y:S01]  /*6c60*/  IMAD R20, R47, R24, RZ ;  /* 0x000000182f147224 */ /* 0x000fe200078e02ff */
[----:B------:R1:W-:Y:S01]  /*6c70*/  STS.128 [R95+UR49+0x4400], R68 ;  /* 0x004400445f007988 */ /* 0x0003e20008000c31 */
[-C--:B------:R-:W-:Y:S01]  /*6c80*/  IMAD R18, R49, R50.reuse, R18 ;  /* 0x0000003231127224 */ /* 0x080fe200078e0212 */
[----:B------:R-:W-:Y:S01]  /*6c90*/  SHF.R.S32.HI R52, RZ, 0x18, R52 ;  /* 0x00000018ff347819 */ /* 0x000fe20000011434 */
[----:B------:R-:W-:Y:S01]  /*6ca0*/  IMAD R21, R47, R25, RZ ;  /* 0x000000192f157224 */ /* 0x000fe200078e02ff */
[----:B------:R-:W-:Y:S01]  /*6cb0*/  SHF.R.S32.HI R49, RZ, 0x18, R54 ;  /* 0x00000018ff317819 */ /* 0x000fe20000011436 */
[----:B------:R-:W-:Y:S01]  /*6cc0*/  IMAD R23, R51, R50, R23 ;  /* 0x0000003233177224 */ /* 0x000fe200078e0217 */
[----:B------:R-:W-:Y:S01]  /*6cd0*/  SHF.R.S32.HI R51, RZ, 0x18, R61 ;  /* 0x00000018ff337819 */ /* 0x000fe2000001143d */
[----:B------:R-:W-:Y:S01]  /*6ce0*/  IMAD R22, R47, R26, RZ ;  /* 0x0000001a2f167224 */ /* 0x000fe200078e02ff */
[----:B------:R-:W-:Y:S01]  /*6cf0*/  SHF.R.S32.HI R54, RZ, 0x18, R63 ;  /* 0x00000018ff367819 */ /* 0x000fe2000001143f */
[----:B------:R-:W-:Y:S01]  /*6d00*/  IMAD R20, R53, R50, R20 ;  /* 0x0000003235147224 */ /* 0x000fe200078e0214 */
[----:B------:R-:W-:Y:S01]  /*6d10*/  I2IP.S8.S32.SAT R76, R23, R18, RZ ;  /* 0x00000012174c7239 */ /* 0x000fe200000014ff */
[----:B------:R-:W-:Y:S01]  /*6d20*/  IMAD R27, R47, R27, RZ ;  /* 0x0000001b2f1b7224 */ /* 0x000fe200078e02ff */
[----:B------:R-:W-:Y:S01]  /*6d30*/  SHF.L.U32 R53, R62, 0x8, RZ ;  /* 0x000000083e357819 */ /* 0x000fe200000006ff */
[-C--:B------:R-:W-:Y:S01]  /*6d40*/  IMAD R21, R52, R50.reuse, R21 ;  /* 0x0000003234157224 */ /* 0x080fe200078e0215 */
[C---:B------:R-:W-:Y:S01]  /*6d50*/  SHF.L.U32 R52, R62.reuse, 0x10, RZ ;  /* 0x000000103e347819 */ /* 0x040fe200000006ff */
[----:B------:R-:W-:Y:S01]  /*6d60*/  IMAD R22, R49, R50, R22 ;  /* 0x0000003231167224 */ /* 0x000fe200078e0216 */
[----:B------:R-:W-:Y:S01]  /*6d70*/  PRMT R49, R62, 0x8880, RZ ;  /* 0x000088803e317816 */ /* 0x000fe200000000ff */
[----:B------:R-:W-:Y:S01]  /*6d80*/  IMAD R24, R47, R28, RZ ;  /* 0x0000001c2f187224 */ /* 0x000fe200078e02ff */
[----:B------:R-:W-:Y:S01]  /*6d90*/  I2IP.S8.S32.SAT R76, R17, R16, R76 ;  /* 0x00000010114c7239 */ /* 0x000fe2000000144c */
[----:B------:R-:W-:Y:S01]  /*6da0*/  IMAD R27, R51, R50, R27 ;  /* 0x00000032331b7224 */ /* 0x000fe200078e021b */
[----:B------:R-:W-:Y:S01]  /*6db0*/  SHF.R.S32.HI R51, RZ, 0x18, R52 ;  /* 0x00000018ff337819 */ /* 0x000fe20000011434 */
[C---:B------:R-:W-:Y:S01]  /*6dc0*/  IMAD R25, R47.reuse, R29, RZ ;  /* 0x0000001d2f197224 */ /* 0x040fe200078e02ff */
[----:B------:R-:W-:Y:S01]  /*6dd0*/  SHF.R.S32.HI R53, RZ, 0x18, R53 ;  /* 0x00000018ff357819 */ /* 0x000fe20000011435 */
[----:B------:R-:W-:Y:S01]  /*6de0*/  IMAD R26, R47, R30, RZ ;  /* 0x0000001e2f1a7224 */ /* 0x000fe200078e02ff */
[----:B------:R-:W-:Y:S01]  /*6df0*/  I2IP.S8.S32.SAT R77, R27, R22, RZ ;  /* 0x000000161b4d7239 */ /* 0x000fe200000014ff */
[-C--:B------:R-:W-:Y:S01]  /*6e00*/  IMAD R24, R49, R50.reuse, R24 ;  /* 0x0000003231187224 */ /* 0x080fe200078e0218 */
[----:B------:R-:W-:Y:S01]  /*6e10*/  SHF.L.U32 R52, R63, 0x10, RZ ;  /* 0x000000103f347819 */ /* 0x000fe200000006ff */
[----:B------:R-:W-:Y:S01]  /*6e20*/  IMAD R25, R51, R50, R25 ;  /* 0x0000003233197224 */ /* 0x000fe200078e0219 */
[----:B------:R-:W-:Y:S01]  /*6e30*/  I2IP.S8.S32.SAT R77, R21, R20, R77 ;  /* 0x00000014154d7239 */ /* 0x000fe2000000144d */
[----:B------:R-:W-:Y:S01]  /*6e40*/  IMAD R26, R53, R50, R26 ;  /* 0x00000032351a7224 */ /* 0x000fe200078e021a */
[----:B------:R-:W-:Y:S01]  /*6e50*/  SHF.R.S32.HI R49, RZ, 0x18, R62 ;  /* 0x00000018ff317819 */ /* 0x000fe2000001143e */
[----:B------:R-:W-:Y:S01]  /*6e60*/  IMAD R31, R47, R31, RZ ;  /* 0x0000001f2f1f7224 */ /* 0x000fe200078e02ff */
[C---:B------:R-:W-:Y:S01]  /*6e70*/  PRMT R51, R63.reuse, 0x8880, RZ ;  /* 0x000088803f337816 */ /* 0x040fe200000000ff */
[----:B------:R-:W-:Y:S01]  /*6e80*/  IMAD.SHL.U32 R53, R63, 0x100, RZ ;  /* 0x000001003f357824 */ /* 0x000fe200078e00ff */
[----:B------:R-:W-:Y:S01]  /*6e90*/  SHF.R.S32.HI R52, RZ, 0x18, R52 ;  /* 0x00000018ff347819 */ /* 0x000fe20000011434 */
[C---:B------:R-:W-:Y:S02]  /*6ea0*/  IMAD R28, R47.reuse, R32, RZ ;  /* 0x000000202f1c7224 */ /* 0x040fe400078e02ff */
[----:B------:R-:W-:Y:S01]  /*6eb0*/  IMAD R29, R47, R33, RZ ;  /* 0x000000212f1d7224 */ /* 0x000fe200078e02ff */
[----:B------:R-:W-:Y:S01]  /*6ec0*/  SHF.R.S32.HI R53, RZ, 0x18, R53 ;  /* 0x00000018ff357819 */ /* 0x000fe20000011435 */
[-C--:B------:R-:W-:Y:S02]  /*6ed0*/  IMAD R31, R49, R50.reuse, R31 ;  /* 0x00000032311f7224 */ /* 0x080fe400078e021f */
[----:B------:R-:W-:Y:S02]  /*6ee0*/  IMAD R28, R51, R50, R28 ;  /* 0x00000032331c7224 */ /* 0x000fe400078e021c */
[----:B------:R-:W-:Y:S01]  /*6ef0*/  IMAD R30, R47, R34, RZ ;  /* 0x000000222f1e7224 */ /* 0x000fe200078e02ff */
[----:B------:R-:W-:Y:S01]  /*6f00*/  I2IP.S8.S32.SAT R55, R31, R26, RZ ;  /* 0x0000001a1f377239 */ /* 0x000fe200000014ff */
[----:B------:R-:W-:Y:S02]  /*6f10*/  IMAD R29, R52, R50, R29 ;  /* 0x00000032341d7224 */ /* 0x000fe400078e021d */
[----:B------:R-:W-:Y:S01]  /*6f20*/  IMAD R35, R47, R35, RZ ;  /* 0x000000232f237224 */ /* 0x000fe200078e02ff */
[----:B------:R-:W-:Y:S01]  /*6f30*/  I2IP.S8.S32.SAT R78, R25, R24, R55 ;  /* 0x00000018194e7239 */ /* 0x000fe20000001437 */
[-C--:B------:R-:W-:Y:S01]  /*6f40*/  IMAD R30, R53, R50.reuse, R30 ;  /* 0x00000032351e7224 */ /* 0x080fe200078e021e */
[----:B------:R-:W-:Y:S01]  /*6f50*/  LEA R55, R100, UR49, 0x3 ;  /* 0x0000003164377c11 */ /* 0x000fe2000f8e18ff */
[----:B------:R-:W-:Y:S05]  /*6f60*/  IMAD R35, R54, R50, R35 ;  /* 0x0000003236237224 */ /* 0x000fea00078e0223 */
[----:B------:R-:W-:Y:S04]  /*6f70*/  I2IP.S8.S32.SAT R73, R35, R30, RZ ;  /* 0x0000001e23497239 */ /* 0x000fe800000014ff */
[----:B------:R-:W-:Y:S05]  /*6f80*/  I2IP.S8.S32.SAT R79, R29, R28, R73 ;  /* 0x0000001c1d4f7239 */ /* 0x000fea0000001449 */
[----:B------:R1:W-:Y:S01]  /*6f90*/  STS.128 [R109+0x4410], R76 ;  /* 0x0044104c6d007388 */ /* 0x0003e20000000c00 */
[----:B------:R-:W-:Y:S01]  /*6fa0*/  @!PT LDS RZ, [RZ] ;  /* 0x00000000fffff984 */ /* 0x000fe20000000800 */
[----:B------:R-:W-:Y:S01]  /*6fb0*/  @!PT LDS RZ, [RZ] ;  /* 0x00000000fffff984 */ /* 0x000fe20000000800 */
[----:B------:R-:W-:Y:S01]  /*6fc0*/  @!PT LDS RZ, [RZ] ;  /* 0x00000000fffff984 */ /* 0x000fe20000000800 */
[----:B------:R-:W-:Y:S01]  /*6fd0*/  @!PT LDS RZ, [RZ] ;  /* 0x00000000fffff984 */ /* 0x000fe20000000800 */
[----:B------:R2:W-:Y:S07]  /*6fe0*/  MEMBAR.ALL.CTA ;  /* 0x0000000000007992 */ /* 0x0005ee0000008000 */
[----:B--2---:R-:W2:Y:S02]  /*6ff0*/  FENCE.VIEW.ASYNC.S ;  /* 0x00000000000073c6 */ /* 0x004ea40000000000 */
[----:B--2---:R-:W-:Y:S06]  /*7000*/  BAR.SYNC.DEFER_BLOCKING 0x1, 0x80 ;  /* 0x0042000000007b1d */ /* 0x004fec0000010000 */
[----:B------:R-:W-:Y:S05]  /*7010*/  @P0 BRA `(.L_x_116) ;  /* 0x0000000000280947 */ /* 0x000fea0003800000 */
[----:B------:R-:W-:Y:S02]  /*7020*/  UIADD3 UR4, UPT, UPT, UR49, 0x4400, URZ ;  /* 0x0000440031047890 */ /* 0x000fe4000fffe0ff */
[----:B------:R-:W-:Y:S01]  /*7030*/  UIADD3 UR6, UP0, UPT, UR52, 0x680, URZ ;  /* 0x0000068034067890 */ /* 0x000fe2000ff1e0ff */
[----:B------:R-:W-:Y:S03]  /*7040*/  UMOV UR43, UR36 ;  /* 0x00000024002b7c82 */ /* 0x000fe60008000000 */
[----:B------:R-:W-:Y:S01]  /*7050*/  MOV R104, UR4 ;  /* 0x0000000400687c02 */ /* 0x000fe20008000f00 */
[----:B------:R-:W-:Y:S03]  /*7060*/  UIADD3.X UR7, UPT, UPT, URZ, UR53, URZ, UP0, !UPT ;  /* 0x00000035ff077290 */ /* 0x000fe600087fe4ff */
[----:B------:R-:W-:Y:S11]  /*7070*/  R2UR UR40, R104 ;  /* 0x00000000682872ca */ /* 0x000ff600000e0000 */
[----:B------:R-:W-:Y:S02]  /*7080*/  @!UPT UIADD3 URZ, UPT, UPT, URZ, URZ, URZ ;  /* 0x000000fffffff290 */ /* 0x000fe4000fffe0ff */
[----:B------:R2:W-:Y:S01]  /*7090*/  UTMASTG.3D [UR40], [UR6] ;  /* 0x00000028060073b5 */ /* 0x0005e20008010000 */
[----:B------:R0:W-:Y:S01]  /*70a0*/  UTMACMDFLUSH ;  /* 0x00000000000079b7 */ /* 0x0001e20000000000 */
[----:B--2---:R-:W-:Y:S04]  /*70b0*/  DEPBAR.LE SB0, 0x1 ;  /* 0x000080400000791a */ /* 0x004fe80000000000 */
.L_x_116:
[----:B------:R-:W-:Y:S05]  /*70c0*/  BSYNC.RECONVERGENT B0 ;  /* 0x0000000000007941 */ /* 0x000fea0003800200 */
.L_x_115:
[----:B------:R-:W-:Y:S06]  /*70d0*/  BAR.SYNC.DEFER_BLOCKING 0x1, 0x80 ;  /* 0x0042000000007b1d */ /* 0x000fec0000010000 */
[----:B------:R-:W2:Y:S01]  /*70e0*/  @P6 SYNCS.PHASECHK.TRANS64.TRYWAIT P0, [R55+URZ+0x140], R74 ;  /* 0x0001404a370065a7 */ /* 0x000ea200080011ff */
[----:B------:R-:W-:Y:S01]  /*70f0*/  BSSY B1, `(.L_x_117) ;  /* 0x000001f000017945 */ /* 0x000fe20003800000 */
[----:B--2---:R-:W-:Y:S03]  /*7100*/  @P6 SEL R64, RZ, 0x1, !P0 ;  /* 0x00000001ff406807 */ /* 0x004fe60004000000 */
[----:B------:R-:W-:Y:S05]  /*7110*/  @!P6 BRA `(.L_x_118) ;  /* 0x000000000070e947 */ /* 0x000fea0003800000 */
[----:B------:R-:W-:Y:S01]  /*7120*/  ISETP.NE.AND P1, PT, R65, RZ, PT ;  /* 0x000000ff4100720c */ /* 0x000fe20003f25270 */
[----:B------:R-:W-:Y:S01]  /*7130*/  BSSY B0, `(.L_x_119) ;  /* 0x0000008000007945 */ /* 0x000fe20003800000 */
[----:B------:R-:W-:Y:S11]  /*7140*/  ISETP.NE.AND P0, PT, R64, RZ, PT ;  /* 0x000000ff4000720c */ /* 0x000ff60003f05270 */
[----:B------:R-:W-:Y:S04]  /*7150*/  @P1 IMAD R3, R100, 0x1000, R67 ;  /* 0x0000100064031824 */ /* 0x000fe800078e0243 */
[----:B------:R-:W-:Y:S01]  /*7160*/  @P1 IMAD.IADD R2, R66, 0x1, R3 ;  /* 0x0000000142021824 */ /* 0x000fe200078e0203 */
[----:B------:R-:W-:Y:S06]  /*7170*/  @P0 BRA `(.L_x_120) ;  /* 0x00000000000c0947 */ /* 0x000fec0003800000 */
[----:B------:R-:W-:Y:S04]  /*7180*/  SHF.L.U32 R0, R99, 0x1f, RZ ;  /* 0x0000001f63007819 */ /* 0x000fe800000006ff */
[----:B------:R-:W2:Y:S02]  /*7190*/  SYNCS.PHASECHK.TRANS64.TRYWAIT P0, [R55+URZ+0x140], R0 ;  /* 0x00014000370075a7 */ /* 0x000ea400080011ff */
[----:B--2---:R-:W-:Y:S05]  /*71a0*/  @!P0 BRA `(.L_x_121) ;  /* 0x0000003800548947 */ /* 0x004fea0003800000 */
.L_x_120:
[----:B------:R-:W-:Y:S05]  /*71b0*/  BSYNC B0 ;  /* 0x0000000000007941 */ /* 0x000fea0003800000 */
.L_x_119:
[----:B------:R-:W-:Y:S01]  /*71c0*/  ISETP.NE.AND P0, PT, R65, RZ, PT ;  /* 0x000000ff4100720c */ /* 0x000fe20003f05270 */
[----:B--2---:R-:W-:Y:S02]  /*71d0*/  VIADD R55, R55, 0x160 ;  /* 0x0000016037377836 */ /* 0x004fe40000000000 */
[----:B------:R-:W-:Y:S02]  /*71e0*/  IMAD.U32 R0, RZ, RZ, UR37 ;  /* 0x00000025ff007e24 */ /* 0x000fe4000f8e00ff */
[----:B------:R-:W-:Y:S03]  /*71f0*/  VIADD R100, R100, 0x1 ;  /* 0x0000000164647836 */ /* 0x000fe60000000000 */
[----:B------:R-:W-:Y:S05]  /*7200*/  PRMT R0, R0, 0x654, R55 ;  /* 0x0000065400007816 */ /* 0x000fea0000000037 */
[----:B------:R2:W3:Y:S04]  /*7210*/  @P0 LDS.128 R56, [R3+0x400] ;  /* 0x0004000003380984 */ /* 0x0004e80000000c00 */
[----:B------:R2:W4:Y:S01]  /*7220*/  @P0 LDS.128 R60, [R2+0x410] ;  /* 0x00041000023c0984 */ /* 0x0005220000000c00 */
        /* <DEDUP_REMOVED lines=10> */
[----:B--23--:R-:W-:Y:S02]  /*72d0*/  LOP3.LUT R99, R99, R0, RZ, 0x3c, !PT ;  /* 0x0000000063637212 */ /* 0x00cfe400078e3cff */
.L_x_118:
[----:B------:R-:W-:Y:S05]  /*72e0*/  BSYNC B1 ;  /* 0x0000000000017941 */ /* 0x000fea0003800000 */
.L_x_117:
[----:B------:R-:W-:Y:S05]  /*72f0*/  VIADD R3, R48, 0x40 ;  /* 0x0000004030037836 */ /* 0x000fea0000000000 */
[----:B------:R-:W-:Y:S04]  /*7300*/  SHF.R.U32.HI R3, RZ, 0x15, R3 ;  /* 0x00000015ff037819 */ /* 0x000fe80000011603 */
[----:B------:R-:W-:Y:S11]  /*7310*/  LOP3.LUT P0, RZ, R3, 0x3, R96, 0x48, !PT ;  /* 0x0000000303ff7812 */ /* 0x000ff60007804860 */
[----:B------:R-:W-:Y:S02]  /*7320*/  @!UPT UIADD3 URZ, UPT, UPT, URZ, URZ, URZ ;  /* 0x000000fffffff290 */ /* 0x000fe4000fffe0ff */
[----:B------:R-:W-:Y:S05]  /*7330*/  @!P0 BRA `(.L_x_122) ;  /* 0x0000000000408947 */ /* 0x000fea0003800000 */
[----:B------:R-:W2:Y:S01]  /*7340*/  LDCU.64 UR8, c[0x4][0x78] ;  /* 0x01000f00ff0877ac */ /* 0x000ea20008000a00 */
[----:B------:R-:W-:Y:S01]  /*7350*/  MOV R3, 0x0 ;  /* 0x0000000000037802 */ /* 0x000fe20000000f00 */
[----:B------:R-:W-:Y:S02]  /*7360*/  HFMA2 R12, -RZ, RZ, 0, 5.9604644775390625e-08 ;  /* 0x00000001ff0c7431 */ /* 0x000fe400000001ff */
[----:B------:R-:W-:Y:S02]  /*7370*/  IMAD.MOV.U32 R8, RZ, RZ, 0x192 ;  /* 0x00000192ff087424 */ /* 0x000fe400078e00ff */
[----:B------:R-:W-:Y:S01]  /*7380*/  IMAD.MOV.U32 R13, RZ, RZ, RZ ;  /* 0x000000ffff0d7224 */ /* 0x000fe200078e00ff */
[----:B------:R-:W3:Y:S01]  /*7390*/  LDCU.64 UR6, c[0x4][0x80] ;  /* 0x01001000ff0677ac */ /* 0x000ee20008000a00 */
[----:B------:R-:W1:Y:S01]  /*73a0*/  LDC.64 R2, c[0x4][R3] ;  /* 0x0100000003027b82 */ /* 0x000e620000000a00 */
[----:B------:R-:W5:Y:S01]  /*73b0*/  LDCU.64 UR4, c[0x4][0x18] ;  /* 0x01000300ff0477ac */ /* 0x000f620008000a00 */
[----:B--2---:R-:W-:Y:S01]  /*73c0*/  MOV R5, UR9 ;  /* 0x0000000900057c02 */ /* 0x004fe20008000f00 */
[----:B------:R-:W-:Y:S01]  /*73d0*/  IMAD.U32 R4, RZ, RZ, UR8 ;  /* 0x00000008ff047e24 */ /* 0x000fe2000f8e00ff */
[----:B---3--:R-:W-:Y:S01]  /*73e0*/  MOV R7, UR7 ;  /* 0x0000000700077c02 */ /* 0x008fe20008000f00 */
[----:B------:R-:W-:Y:S01]  /*73f0*/  IMAD.U32 R6, RZ, RZ, UR6 ;  /* 0x00000006ff067e24 */ /* 0x000fe2000f8e00ff */
[----:B-----5:R-:W-:Y:S01]  /*7400*/  MOV R11, UR5 ;  /* 0x00000005000b7c02 */ /* 0x020fe20008000f00 */
[----:B------:R-:W-:Y:S02]  /*7410*/  IMAD.U32 R10, RZ, RZ, UR4 ;  /* 0x00000004ff0a7e24 */ /* 0x000fe4000f8e00ff */
[----:B------:R-:W-:Y:S07]  /*7420*/  LEPC R20, `(.L_x_122) ;  /* 0x000000001014794e */ /* 0x000fee0000000000 */
[----:B-1--4-:R-:W-:Y:S05]  /*7430*/  CALL.ABS.NOINC R2 ;  /* 0x0000000002007343 */ /* 0x012fea0003c00000 */
.L_x_122:
[----:B------:R-:W-:Y:S01]  /*7440*/  SHF.L.U32 R51, R56, 0x10, RZ ;  /* 0x0000001038337819 */ /* 0x000fe200000006ff */
[----:B------:R-:W-:Y:S05]  /*7450*/  WARPSYNC.ALL ;  /* 0x0000000000007948 */ /* 0x000fea0003800000 */
[----:B------:R-:W-:Y:S01]  /*7460*/  R2UR UR4, R48 ;  /* 0x00000000300472ca */ /* 0x000fe200000e0000 */
[----:B------:R-:W-:Y:S01]  /*7470*/  BSSY.RECONVERGENT B0, `(.L_x_123) ;  /* 0x0000099000007945 */ /* 0x000fe20003800200 */
[C---:B------:R-:W-:Y:S02]  /*7480*/  PRMT R49, R56.reuse, 0x8880, RZ ;  /* 0x0000888038317816 */ /* 0x040fe400000000ff */
[----:B------:R-:W-:Y:S02]  /*7490*/  SHF.R.S32.HI R51, RZ, 0x18, R51 ;  /* 0x00000018ff337819 */ /* 0x000fe40000011433 */
[----:B------:R-:W-:Y:S02]  /*74a0*/  SHF.L.U32 R52, R56, 0x8, RZ ;  /* 0x0000000838347819 */ /* 0x000fe400000006ff */
[----:B------:R-:W-:Y:S02]  /*74b0*/  SHF.L.U32 R53, R57, 0x8, RZ ;  /* 0x0000000839357819 */ /* 0x000fe400000006ff */
[----:B------:R-:W-:Y:S02]  /*74c0*/  SHF.R.S32.HI R54, RZ, 0x18, R58 ;  /* 0x00000018ff367819 */ /* 0x000fe4000001143a */
[----:B------:R-:W-:Y:S01]  /*74d0*/  SHF.R.S32.HI R53, RZ, 0x18, R53 ;  /* 0x00000018ff357819 */ /* 0x000fe20000011435 */
[----:B------:R-:W-:Y:S01]  /*74e0*/  LDTM.16dp32bit_t0_t15.x32 R4, tmem[UR4+0x40] ;  /* 0x00004004000479ee */ /* 0x000fe20008a80000 */
[----:B------:R-:W2:Y:S01]  /*74f0*/  LDTM.16dp32bit_t16_t31.x32 R4, tmem[UR4+0x60] ;  /* 0x00006004000479ee */ /* 0x000ea20008aa0000 */
[----:B----4-:R-:W-:Y:S02]  /*7500*/  SHF.L.U32 R55, R62, 0x8, RZ ;  /* 0x000000083e377819 */ /* 0x010fe400000006ff */
[----:B------:R-:W-:Y:S02]  /*7510*/  ISETP.NE.AND P0, PT, R105, RZ, PT ;  /* 0x000000ff6900720c */ /* 0x000fe40003f05270 */
[----:B------:R-:W-:Y:S02]  /*7520*/  SHF.R.S32.HI R55, RZ, 0x18, R55 ;  /* 0x00000018ff377819 */ /* 0x000fe40000011437 */
[----:B------:R-:W-:Y:S01]  /*7530*/  ISETP.NE.AND P6, PT, R72, RZ, PT ;  /* 0x000000ff4800720c */ /* 0x000fe20003fc5270 */
[C---:B--2---:R-:W-:Y:S02]  /*7540*/  IMAD R0, R47.reuse, R4, RZ ;  /* 0x000000042f007224 */ /* 0x044fe400078e02ff */
        /* <DEDUP_REMOVED lines=12> */
[C---:B------:R-:W-:Y:S01]  /*7610*/  IMAD R4, R47.reuse, R8, RZ ;  /* 0x000000082f047224 */ /* 0x040fe200078e02ff */
[----:B------:R-:W-:Y:S01]  /*7620*/  SHF.L.U32 R52, R58, 0x10, RZ ;  /* 0x000000103a347819 */ /* 0x000fe200000006ff */
[----:B------:R-:W-:Y:S01]  /*7630*/  IMAD R5, R47, R9, RZ ;  /* 0x000000092f057224 */ /* 0x000fe200078e02ff */
[----:B-1----:R-:W-:Y:S01]  /*7640*/  I2IP.S8.S32.SAT R69, R7, R3, RZ ;  /* 0x0000000307457239 */ /* 0x002fe200000014ff */
[----:B------:R-:W-:Y:S01]  /*7650*/  IMAD R6, R47, R10, RZ ;  /* 0x0000000a2f067224 */ /* 0x000fe200078e02ff */
[----:B------:R-:W-:Y:S01]  /*7660*/  SHF.R.S32.HI R52, RZ, 0x18, R52 ;  /* 0x00000018ff347819 */ /* 0x000fe20000011434 */
[----:B------:R-:W-:Y:S01]  /*7670*/  IMAD R4, R49, R50, R4 ;  /* 0x0000003231047224 */ /* 0x000fe200078e0204 */
[----:B------:R-:W-:Y:S01]  /*7680*/  I2IP.S8.S32.SAT R68, R2, R0, R69 ;  /* 0x0000000002447239 */ /* 0x000fe20000001445 */
[-C--:B------:R-:W-:Y:S01]  /*7690*/  IMAD R5, R51, R50.reuse, R5 ;  /* 0x0000003233057224 */ /* 0x080fe200078e0205 */
[----:B------:R-:W-:Y:S01]  /*76a0*/  SHF.R.S32.HI R49, RZ, 0x18, R57 ;  /* 0x00000018ff317819 */ /* 0x000fe20000011439 */
[----:B------:R-:W-:Y:S01]  /*76b0*/  IMAD R11, R47, R11, RZ ;  /* 0x0000000b2f0b7224 */ /* 0x000fe200078e02ff */
[C---:B------:R-:W-:Y:S01]  /*76c0*/  PRMT R51, R58.reuse, 0x8880, RZ ;  /* 0x000088803a337816 */ /* 0x040fe200000000ff */
[----:B------:R-:W-:Y:S01]  /*76d0*/  IMAD R6, R53, R50, R6 ;  /* 0x0000003235067224 */ /* 0x000fe200078e0206 */
[----:B------:R-:W-:Y:S01]  /*76e0*/  SHF.L.U32 R53, R58, 0x8, RZ ;  /* 0x000000083a357819 */ /* 0x000fe200000006ff */
[C---:B------:R-:W-:Y:S02]  /*76f0*/  IMAD R8, R47.reuse, R12, RZ ;  /* 0x0000000c2f087224 */ /* 0x040fe400078e02ff */
[----:B------:R-:W-:Y:S01]  /*7700*/  IMAD R9, R47, R13, RZ ;  /* 0x0000000d2f097224 */ /* 0x000fe200078e02ff */
[----:B------:R-:W-:Y:S01]  /*7710*/  SHF.R.S32.HI R53, RZ, 0x18, R53 ;  /* 0x00000018ff357819 */ /* 0x000fe20000011435 */
[----:B------:R-:W-:Y:S01]  /*7720*/  IMAD R11, R49, R50, R11 ;  /* 0x00000032310b7224 */ /* 0x000fe200078e020b */
[----:B------:R-:W-:Y:S01]  /*7730*/  PRMT R49, R59, 0x8880, RZ ;  /* 0x000088803b317816 */ /* 0x000fe200000000ff */
[----:B------:R-:W-:Y:S02]  /*7740*/  IMAD R10, R47, R14, RZ ;  /* 0x0000000e2f0a7224 */ /* 0x000fe400078e02ff */
[----:B------:R-:W-:Y:S01]  /*7750*/  IMAD R8, R51, R50, R8 ;  /* 0x0000003233087224 */ /* 0x000fe200078e0208 */
[----:B------:R-:W-:Y:S01]  /*7760*/  I2IP.S8.S32.SAT R70, R11, R6, RZ ;  /* 0x000000060b467239 */ /* 0x000fe200000014ff */
[-C--:B------:R-:W-:Y:S01]  /*7770*/  IMAD R9, R52, R50.reuse, R9 ;  /* 0x0000003234097224 */ /* 0x080fe200078e0209 */
[----:B------:R-:W-:Y:S01]  /*7780*/  SHF.L.U32 R51, R59, 0x10, RZ ;  /* 0x000000103b337819 */ /* 0x000fe200000006ff */
[----:B------:R-:W-:Y:S01]  /*7790*/  IMAD R10, R53, R50, R10 ;  /* 0x00000032350a7224 */ /* 0x000fe200078e020a */
[----:B------:R-:W-:Y:S01]  /*77a0*/  I2IP.S8.S32.SAT R69, R5, R4, R70 ;  /* 0x0000000405457239 */ /* 0x000fe20000001446 */
[----:B------:R-:W-:Y:S01]  /*77b0*/  IMAD R15, R47, R15, RZ ;  /* 0x0000000f2f0f7224 */ /* 0x000fe200078e02ff */
[----:B------:R-:W-:Y:S01]  /*77c0*/  SHF.R.S32.HI R51, RZ, 0x18, R51 ;  /* 0x00000018ff337819 */ /* 0x000fe20000011433 */
[----:B------:R-:W-:Y:S01]  /*77d0*/  IMAD.SHL.U32 R53, R59, 0x100, RZ ;  /* 0x000001003b357824 */ /* 0x000fe200078e00ff */
[----:B------:R-:W-:Y:S01]  /*77e0*/  SHF.R.S32.HI R52, RZ, 0x18, R59 ;  /* 0x00000018ff347819 */ /* 0x000fe2000001143b */
[C---:B------:R-:W-:Y:S02]  /*77f0*/  IMAD R12, R47.reuse, R16, RZ ;  /* 0x000000102f0c7224 */ /* 0x040fe400078e02ff */
[----:B------:R-:W-:Y:S01]  /*7800*/  IMAD R13, R47, R17, RZ ;  /* 0x000000112f0d7224 */ /* 0x000fe200078e02ff */
[----:B------:R-:W-:Y:S01]  /*7810*/  SHF.R.S32.HI R53, RZ, 0x18, R53 ;  /* 0x00000018ff357819 */ /* 0x000fe20000011435 */
[----:B------:R-:W-:Y:S01]  /*7820*/  IMAD R15, R54, R50, R15 ;  /* 0x00000032360f7224 */ /* 0x000fe200078e020f */
[----:B------:R-:W-:Y:S01]  /*7830*/  SHF.L.U32 R54, R61, 0x10, RZ ;  /* 0x000000103d367819 */ /* 0x000fe200000006ff */
[----:B------:R-:W-:Y:S02]  /*7840*/  IMAD R14, R47, R18, RZ ;  /* 0x000000122f0e7224 */ /* 0x000fe400078e02ff */
[----:B------:R-:W-:Y:S01]  /*7850*/  IMAD R12, R49, R50, R12 ;  /* 0x00000032310c7224 */ /* 0x000fe200078e020c */
[----:B------:R-:W-:Y:S01]  /*7860*/  I2IP.S8.S32.SAT R71, R15, R10, RZ ;  /* 0x0000000a0f477239 */ /* 0x000fe200000014ff */
[----:B------:R-:W-:Y:S01]  /*7870*/  IMAD R19, R47, R19, RZ ;  /* 0x000000132f137224 */ /* 0x000fe200078e02ff */
[----:B------:R-:W-:Y:S01]  /*7880*/  PRMT R49, R60, 0x8880, RZ ;  /* 0x000088803c317816 */ /* 0x000fe200000000ff */
[----:B------:R-:W-:Y:S01]  /*7890*/  IMAD R13, R51, R50, R13 ;  /* 0x00000032330d7224 */ /* 0x000fe200078e020d */
[----:B------:R-:W-:Y:S01]  /*78a0*/  I2IP.S8.S32.SAT R70, R9, R8, R71 ;  /* 0x0000000809467239 */ /* 0x000fe20000001447 */
[----:B------:R-:W-:Y:S01]  /*78b0*/  IMAD R16, R47, R20, RZ ;  /* 0x000000142f107224 */ /* 0x000fe200078e02ff */
[----:B------:R-:W-:Y:S01]  /*78c0*/  SHF.R.S32.HI R54, RZ, 0x18, R54 ;  /* 0x00000018ff367819 */ /* 0x000fe20000011436 */
[-C--:B------:R-:W-:Y:S01]  /*78d0*/  IMAD R14, R53, R50.reuse, R14 ;  /* 0x00000032350e7224 */ /* 0x080fe200078e020e */
[----:B------:R-:W-:Y:S01]  /*78e0*/  PRMT R53, R61, 0x8880, RZ ;  /* 0x000088803d357816 */ /* 0x000fe200000000ff */
[-C--:B------:R-:W-:Y:S01]  /*78f0*/  IMAD R19, R52, R50.reuse, R19 ;  /* 0x0000003234137224 */ /* 0x080fe200078e0213 */
[----:B------:R-:W-:Y:S01]  /*7900*/  SHF.R.S32.HI R52, RZ, 0x18, R60 ;  /* 0x00000018ff347819 */ /* 0x000fe2000001143c */
[----:B------:R-:W-:Y:S01]  /*7910*/  IMAD R16, R49, R50, R16 ;  /* 0x0000003231107224 */ /* 0x000fe200078e0210 */
[C---:B------:R-:W-:Y:S01]  /*7920*/  SHF.L.U32 R49, R60.reuse, 0x10, RZ ;  /* 0x000000103c317819 */ /* 0x040fe200000006ff */
[C---:B------:R-:W-:Y:S01]  /*7930*/  IMAD R17, R47.reuse, R21, RZ ;  /* 0x000000152f117224 */ /* 0x040fe200078e02ff */
[----:B------:R-:W-:Y:S01]  /*7940*/  SHF.L.U32 R51, R60, 0x8, RZ ;  /* 0x000000083c337819 */ /* 0x000fe200000006ff */
[C---:B------:R-:W-:Y:S01]  /*7950*/  IMAD R18, R47.reuse, R22, RZ ;  /* 0x000000162f127224 */ /* 0x040fe200078e02ff */
[----:B------:R-:W-:Y:S01]  /*7960*/  SHF.R.S32.HI R49, RZ, 0x18, R49 ;  /* 0x00000018ff317819 */ /* 0x000fe20000011431 */
[C---:B------:R-:W-:Y:S01]  /*7970*/  IMAD R23, R47.reuse, R23, RZ ;  /* 0x000000172f177224 */ /* 0x040fe200078e02ff */
[----:B------:R-:W-:Y:S01]  /*7980*/  SHF.R.S32.HI R51, RZ, 0x18, R51 ;  /* 0x00000018ff337819 */ /* 0x000fe20000011433 */
[----:B------:R-:W-:Y:S01]  /*7990*/  IMAD R20, R47, R24, RZ ;  /* 0x000000182f147224 */ /* 0x000fe200078e02ff */
[----:B------:R-:W-:Y:S01]  /*79a0*/  I2IP.S8.S32.SAT R71, R19, R14, RZ ;  /* 0x0000000e13477239 */ /* 0x000fe200000014ff */
[----:B------:R-:W-:Y:S02]  /*79b0*/  IMAD R17, R49, R50, R17 ;  /* 0x0000003231117224 */ /* 0x000fe400078e0211 */
[----:B------:R-:W-:Y:S01]  /*79c0*/  IMAD.SHL.U32 R49, R61, 0x100, RZ ;  /* 0x000001003d317824 */ /* 0x000fe200078e00ff */
[----:B------:R-:W-:Y:S01]  /*79d0*/  I2IP.S8.S32.SAT R71, R13, R12, R71 ;  /* 0x0000000c0d477239 */ /* 0x000fe20000001447 */
[-C--:B------:R-:W-:Y:S01]  /*79e0*/  IMAD R18, R51, R50.reuse, R18 ;  /* 0x0000003233127224 */ /* 0x080fe200078e0212 */
[----:B------:R-:W-:Y:S01]  /*79f0*/  SHF.R.S32.HI R51, RZ, 0x18, R61 ;  /* 0x00000018ff337819 */ /* 0x000fe2000001143d */
[C---:B------:R-:W-:Y:S01]  /*7a00*/  IMAD R21, R47.reuse, R25, RZ ;  /* 0x000000192f157224 */ /* 0x040fe200078e02ff */
[----:B------:R-:W-:Y:S01]  /*7a10*/  SHF.R.S32.HI R49, RZ, 0x18, R49 ;  /* 0x00000018ff317819 */ /* 0x000fe20000011431 */
[----:B------:R-:W-:Y:S01]  /*7a20*/  IMAD R23, R52, R50, R23 ;  /* 0x0000003234177224 */ /* 0x000fe200078e0217 */
[----:B------:R1:W-:Y:S01]  /*7a30*/  STS.128 [R95+UR49+0x5400], R68 ;  /* 0x005400445f007988 */ /* 0x0003e20008000c31 */
[----:B------:R-:W-:Y:S01]  /*7a40*/  IMAD R22, R47, R26, RZ ;  /* 0x0000001a2f167224 */ /* 0x000fe200078e02ff */
[C---:B------:R-:W-:Y:S01]  /*7a50*/  SHF.L.U32 R52, R62.reuse, 0x10, RZ ;  /* 0x000000103e347819 */ /* 0x040fe200000006ff */
        /* <DEDUP_REMOVED lines=9> */
[----:B------:R-:W-:Y:S01]  /*7af0*/  SHF.R.S32.HI R49, RZ, 0x18, R62 ;  /* 0x00000018ff317819 */ /* 0x000fe2000001143e */
[----:B------:R-:W-:Y:S01]  /*7b00*/  IMAD R25, R47, R29, RZ ;  /* 0x0000001d2f197224 */ /* 0x000fe200078e02ff */
[----:B------:R-:W-:Y:S01]  /*7b10*/  SHF.R.S32.HI R54, RZ, 0x18, R63 ;  /* 0x00000018ff367819 */ /* 0x000fe2000001143f */
[-C--:B------:R-:W-:Y:S01]  /*7b20*/  IMAD R27, R51, R50.reuse, R27 ;  /* 0x00000032331b7224 */ /* 0x080fe200078e021b */
[----:B------:R-:W-:Y:S01]  /*7b30*/  PRMT R51, R63, 0x8880, RZ ;  /* 0x000088803f337816 */ /* 0x000fe200000000ff */
[----:B------:R-:W-:Y:S01]  /*7b40*/  IMAD R24, R53, R50, R24 ;  /* 0x0000003235187224 */ /* 0x000fe200078e0218 */
[----:B------:R-:W-:Y:S01]  /*7b50*/  SHF.L.U32 R53, R63, 0x8, RZ ;  /* 0x000000083f357819 */ /* 0x000fe200000006ff */
[----:B------:R-:W-:Y:S01]  /*7b60*/  IMAD R26, R47, R30, RZ ;  /* 0x0000001e2f1a7224 */ /* 0x000fe200078e02ff */
[----:B------:R-:W-:Y:S01]  /*7b70*/  I2IP.S8.S32.SAT R73, R27, R22, RZ ;  /* 0x000000161b497239 */ /* 0x000fe200000014ff */
[----:B------:R-:W-:Y:S01]  /*7b80*/  IMAD R25, R52, R50, R25 ;  /* 0x0000003234197224 */ /* 0x000fe200078e0219 */
[----:B------:R-:W-:Y:S01]  /*7b90*/  SHF.L.U32 R52, R63, 0x10, RZ ;  /* 0x000000103f347819 */ /* 0x000fe200000006ff */
[C---:B------:R-:W-:Y:S01]  /*7ba0*/  IMAD R31, R47.reuse, R31, RZ ;  /* 0x0000001f2f1f7224 */ /* 0x040fe200078e02ff */
[----:B------:R-:W-:Y:S01]  /*7bb0*/  SHF.R.S32.HI R53, RZ, 0x18, R53 ;  /* 0x00000018ff357819 */ /* 0x000fe20000011435 */
[----:B------:R-:W-:Y:S01]  /*7bc0*/  IMAD R28, R47, R32, RZ ;  /* 0x000000202f1c7224 */ /* 0x000fe200078e02ff */
[----:B------:R-:W-:Y:S01]  /*7bd0*/  SHF.R.S32.HI R52, RZ, 0x18, R52 ;  /* 0x00000018ff347819 */ /* 0x000fe20000011434 */
[----:B------:R-:W-:Y:S01]  /*7be0*/  IMAD R26, R55, R50, R26 ;  /* 0x00000032371a7224 */ /* 0x000fe200078e021a */
[----:B------:R-:W-:Y:S01]  /*7bf0*/  I2IP.S8.S32.SAT R77, R21, R20, R73 ;  /* 0x00000014154d7239 */ /* 0x000fe20000001449 */
[----:B------:R-:W-:Y:S01]  /*7c00*/  IMAD R29, R47, R33, RZ ;  /* 0x000000212f1d7224 */ /* 0x000fe200078e02ff */
[----:B------:R-:W-:Y:S01]  /*7c10*/  LEA R73, R100, UR49, 0x3 ;  /* 0x0000003164497c11 */ /* 0x000fe2000f8e18ff */
        /* <DEDUP_REMOVED lines=8> */
[----:B------:R-:W-:Y:S01]  /*7ca0*/  @P6 SHF.L.U32 R74, R99, 0x1f, RZ ;  /* 0x0000001f634a6819 */ /* 0x000fe200000006ff */
        /* <DEDUP_REMOVED lines=12> */
[----:B------:R-:W-:Y:S02]  /*7d70*/  UIADD3 UR8, UP0, UPT, UR52, 0x680, URZ ;  /* 0x0000068034087890 */ /* 0x000fe4000ff1e0ff */
[----:B------:R-:W-:Y:S02]  /*7d80*/  UIADD3 UR5, UPT, UPT, UR41, 0x40, URZ ;  /* 0x0000004029057890 */ /* 0x000fe4000fffe0ff */
[----:B------:R-:W-:Y:S02]  /*7d90*/  UIADD3 UR4, UPT, UPT, UR49, 0x5400, URZ ;  /* 0x0000540031047890 */ /* 0x000fe4000fffe0ff */
[----:B------:R-:W-:Y:S01]  /*7da0*/  UIADD3.X UR9, UPT, UPT, URZ, UR53, URZ, UP0, !UPT ;  /* 0x00000035ff097290 */ /* 0x000fe200087fe4ff */
[----:B------:R-:W-:Y:S01]  /*7db0*/  UMOV UR6, UR42 ;  /* 0x0000002a00067c82 */ /* 0x000fe20008000000 */
[----:B------:R-:W-:Y:S07]  /*7dc0*/  UMOV UR7, UR36 ;  /* 0x0000002400077c82 */ /* 0x000fee0008000000 */
[----:B------:R2:W-:Y:S01]  /*7dd0*/  UTMASTG.3D [UR4], [UR8] ;  /* 0x00000004080073b5 */ /* 0x0005e20008010000 */
[----:B------:R0:W-:Y:S01]  /*7de0*/  UTMACMDFLUSH ;  /* 0x00000000000079b7 */ /* 0x0001e20000000000 */
[----:B--2---:R-:W-:Y:S04]  /*7df0*/  DEPBAR.LE SB0, 0x1 ;  /* 0x000080400000791a */ /* 0x004fe80000000000 */
.L_x_124:
[----:B------:R-:W-:Y:S05]  /*7e00*/  BSYNC.RECONVERGENT B0 ;  /* 0x0000000000007941 */ /* 0x000fea0003800200 */
.L_x_123:
        /* <DEDUP_REMOVED lines=14> */
.L_x_128:
[----:B------:R-:W-:Y:S05]  /*7ef0*/  BSYNC B0 ;  /* 0x0000000000007941 */ /* 0x000fea0003800000 */
.L_x_127:
        /* <DEDUP_REMOVED lines=18> */
.L_x_126:
[----:B------:R-:W-:Y:S05]  /*8020*/  BSYNC B1 ;  /* 0x0000000000017941 */ /* 0x000fea0003800000 */
.L_x_125:
        /* <DEDUP_REMOVED lines=21> */
.L_x_130:
        /* <DEDUP_REMOVED lines=8> */
[----:B------:R-:W-:Y:S02]  /*8200*/  ISETP.NE.AND P6, PT, R72, RZ, PT ;  /* 0x000000ff4800720c */ /* 0x000fe40003fc5270 */
[----:B------:R-:W-:Y:S01]  /*8210*/  SHF.R.S32.HI R53, RZ, 0x18, R53 ;  /* 0x00000018ff357819 */ /* 0x000fe20000011435 */
[----:B------:R-:W-:Y:S01]  /*8220*/  LDTM.16dp32bit_t0_t15.x32 R4, tmem[UR4+0x80] ;  /* 0x00008004000479ee */ /* 0x000fe20008a80000 */
[----:B------:R-:W2:Y:S01]  /*8230*/  LDTM.16dp32bit_t16_t31.x32 R4, tmem[UR4+0xa0] ;  /* 0x0000a004000479ee */ /* 0x000ea20008aa0000 */
[----:B------:R-:W-:Y:S02]  /*8240*/  SHF.R.S32.HI R54, RZ, 0x18, R58 ;  /* 0x00000018ff367819 */ /* 0x000fe4000001143a */
[----:B----4-:R-:W-:Y:S02]  /*8250*/  SHF.L.U32 R55, R62, 0x8, RZ ;  /* 0x000000083e377819 */ /* 0x010fe400000006ff */
[----:B------:R-:W-:Y:S02]  /*8260*/  ISETP.NE.AND P0, PT, R105, RZ, PT ;  /* 0x000000ff6900720c */ /* 0x000fe40003f05270 */
[----:B------:R-:W-:Y:S01]  /*8270*/  SHF.R.S32.HI R55, RZ, 0x18, R55 ;  /* 0x00000018ff377819 */ /* 0x000fe20000011437 */
        /* <DEDUP_REMOVED lines=132> */
[----:B------:R-:W-:Y:S02]  /*8ac0*/  UIADD3 UR8, UP0, UPT, UR52, 0x680, URZ ;  /* 0x0000068034087890 */ /* 0x000fe4000ff1e0ff */
[----:B------:R-:W-:Y:S02]  /*8ad0*/  UIADD3 UR5, UPT, UPT, UR41, 0x80, URZ ;  /* 0x0000008029057890 */ /* 0x000fe4000fffe0ff */
[----:B------:R-:W-:Y:S01]  /*8ae0*/  MOV R104, UR10 ;  /* 0x0000000a00687c02 */ /* 0x000fe20008000f00 */
[----:B------:R-:W-:Y:S01]  /*8af0*/  UIADD3.X UR9, UPT, UPT, URZ, UR53, URZ, UP0, !UPT ;  /* 0x00000035ff097290 */ /* 0x000fe200087fe4ff */
[----:B------:R-:W-:Y:S02]  /*8b00*/  UMOV UR6, UR42 ;  /* 0x0000002a00067c82 */ /* 0x000fe40008000000 */
[----:B------:R-:W-:Y:S01]  /*8b10*/  R2UR UR4, R104 ;  /* 0x00000000680472ca */ /* 0x000fe200000e0000 */
[----:B------:R-:W-:Y:S11]  /*8b20*/  UMOV UR7, UR36 ;  /* 0x0000002400077c82 */ /* 0x000ff60008000000 */
[----:B------:R-:W-:Y:S01]  /*8b30*/  @!UPT UIADD3 URZ, UPT, UPT, URZ, URZ, URZ ;  /* 0x000000fffffff290 */ /* 0x000fe2000fffe0ff */
[----:B------:R2:W-:Y:S01]  /*8b40*/  UTMASTG.3D [UR4], [UR8] ;  /* 0x00000004080073b5 */ /* 0x0005e20008010000 */
[----:B------:R0:W-:Y:S01]  /*8b50*/  UTMACMDFLUSH ;  /* 0x00000000000079b7 */ /* 0x0001e20000000000 */
[----:B--2---:R-:W-:Y:S04]  /*8b60*/  DEPBAR.LE SB0, 0x1 ;  /* 0x000080400000791a */ /* 0x004fe80000000000 */
.L_x_132:
[----:B------:R-:W-:Y:S05]  /*8b70*/  BSYNC.RECONVERGENT B0 ;  /* 0x0000000000007941 */ /* 0x000fea0003800200 */
.L_x_131:
        /* <DEDUP_REMOVED lines=14> */
.L_x_136:
[----:B------:R-:W-:Y:S05]  /*8c60*/  BSYNC B0 ;  /* 0x0000000000007941 */ /* 0x000fea0003800000 */
.L_x_135:
        /* <DEDUP_REMOVED lines=18> */
.L_x_134:
[----:B------:R-:W-:Y:S05]  /*8d90*/  BSYNC B1 ;  /* 0x0000000000017941 */ /* 0x000fea0003800000 */
.L_x_133:
        /* <DEDUP_REMOVED lines=21> */
.L_x_138:
[----:B------:R-:W-:Y:S01]  /*8ef0*/  ISETP.NE.AND P0, PT, R105, RZ, PT ;  /* 0x000000ff6900720c */ /* 0x000fe20003f05270 */
[----:B------:R-:W-:Y:S05]  /*8f00*/  WARPSYNC.ALL ;  /* 0x0000000000007948 */ /* 0x000fea0003800000 */
[----:B------:R-:W-:Y:S01]  /*8f10*/  IMAD.SHL.U32 R80, R57, 0x100, RZ ;  /* 0x0000010039507824 */ /* 0x000fe200078e00ff */
[----:B------:R-:W-:Y:S01]  /*8f20*/  R2UR UR4, R48 ;  /* 0x00000000300472ca */ /* 0x000fe200000e0000 */
[----:B-1----:R-:W-:Y:S01]  /*8f30*/  IMAD.SHL.U32 R74, R59, 0x100, RZ ;  /* 0x000001003b4a7824 */ /* 0x002fe200078e00ff */
[C---:B------:R-:W-:Y:S01]  /*8f40*/  SHF.L.U32 R51, R56.reuse, 0x10, RZ ;  /* 0x0000001038337819 */ /* 0x040fe200000006ff */
[----:B----4-:R-:W-:Y:S01]  /*8f50*/  IMAD.SHL.U32 R68, R61, 0x100, RZ ;  /* 0x000001003d447824 */ /* 0x010fe200078e00ff */
[C---:B------:R-:W-:Y:S01]  /*8f60*/  PRMT R49, R56.reuse, 0x8880, RZ ;  /* 0x0000888038317816 */ /* 0x040fe200000000ff */
[----:B------:R-:W-:Y:S01]  /*8f70*/  BSSY.RECONVERGENT B0, `(.L_x_139) ;  /* 0x000009e000007945 */ /* 0x000fe20003800200 */
[----:B------:R-:W-:Y:S02]  /*8f80*/  SHF.L.U32 R53, R56, 0x8, RZ ;  /* 0x0000000838357819 */ /* 0x000fe400000006ff */
[----:B------:R-:W-:Y:S02]  /*8f90*/  SHF.R.S32.HI R51, RZ, 0x18, R51 ;  /* 0x00000018ff337819 */ /* 0x000fe40000011433 */
[C---:B------:R-:W-:Y:S02]  /*8fa0*/  PRMT R82, R57.reuse, 0x8880, RZ ;  /* 0x0000888039527816 */ /* 0x040fe400000000ff */
[----:B------:R-:W-:Y:S01]  /*8fb0*/  SHF.R.S32.HI R53, RZ, 0x18, R53 ;  /* 0x00000018ff357819 */ /* 0x000fe20000011435 */
[----:B------:R-:W-:Y:S01]  /*8fc0*/  LDTM.16dp32bit_t0_t15.x32 R4, tmem[UR4+0xc0] ;  /* 0x0000c004000479ee */ /* 0x000fe20008a80000 */
[----:B------:R-:W1:Y:S01]  /*8fd0*/  LDTM.16dp32bit_t16_t31.x32 R4, tmem[UR4+0xe0] ;  /* 0x0000e004000479ee */ /* 0x000e620008aa0000 */
[----:B------:R-:W-:Y:S01]  /*8fe0*/  NOP ;  /* 0x0000000000007918 */ /* 0x000fe20000000000 */
[----:B------:R-:W-:Y:S02]  /*8ff0*/  R2UR UR5, R108 ;  /* 0x000000006c0572ca */ /* 0x000fe400000e0000 */
[----:B------:R-:W-:Y:S02]  /*9000*/  SHF.R.S32.HI R52, RZ, 0x18, R56 ;  /* 0x00000018ff347819 */ /* 0x000fe40000011438 */
[----:B------:R-:W-:Y:S02]  /*9010*/  SHF.L.U32 R81, R57, 0x10, RZ ;  /* 0x0000001039517819 */ /* 0x000fe400000006ff */
[C---:B------:R-:W-:Y:S02]  /*9020*/  PRMT R79, R58.reuse, 0x8880, RZ ;  /* 0x000088803a4f7816 */ /* 0x040fe400000000ff */
[----:B------:R-:W-:Y:S02]  /*9030*/  SHF.R.S32.HI R54, RZ, 0x18, R57 ;  /* 0x00000018ff367819 */ /* 0x000fe40000011439 */
[----:B------:R-:W-:Y:S02]  /*9040*/  SHF.L.U32 R78, R58, 0x10, RZ ;  /* 0x000000103a4e7819 */ /* 0x000fe400000006ff */
[C---:B------:R-:W-:Y:S01]  /*9050*/  PRMT R76, R59.reuse, 0x8880, RZ ;  /* 0x000088803b4c7816 */ /* 0x040fe200000000ff */
[----:B------:R-:W-:Y:S01]  /*9060*/  UIADD3 UR5, UPT, UPT, UR5, 0x1d0, URZ ;  /* 0x000001d005057890 */ /* 0x000fe2000fffe0ff */
[----:B------:R-:W-:Y:S02]  /*9070*/  SHF.R.S32.HI R55, RZ, 0x18, R58 ;  /* 0x00000018ff377819 */ /* 0x000fe4000001143a */
[----:B------:R-:W-:Y:S01]  /*9080*/  SHF.L.U32 R75, R59, 0x10, RZ ;  /* 0x000000103b4b7819 */ /* 0x000fe200000006ff */
[----:B------:R-:W-:Y:S01]  /*9090*/  UPRMT UR5, UR37, 0x654, UR5 ;  /* 0x0000065425057896 */ /* 0x000fe20008000005 */
[C---:B------:R-:W-:Y:S02]  /*90a0*/  PRMT R73, R60.reuse, 0x8880, RZ ;  /* 0x000088803c497816 */ /* 0x040fe400000000ff */
[----:B------:R-:W-:Y:S01]  /*90b0*/  SHF.R.S32.HI R56, RZ, 0x18, R59 ;  /* 0x00000018ff387819 */ /* 0x000fe2000001143b */
[C---:B-1----:R-:W-:Y:S01]  /*90c0*/  IMAD R4, R47.reuse, R4, RZ ;  /* 0x000000042f047224 */ /* 0x042fe200078e02ff */
[----:B------:R-:W-:Y:S01]  /*90d0*/  SHF.L.U32 R72, R60, 0x10, RZ ;  /* 0x000000103c487819 */ /* 0x000fe200000006ff */
[----:B------:R-:W-:Y:S01]  /*90e0*/  IMAD R5, R47, R5, RZ ;  /* 0x000000052f057224 */ /* 0x000fe200078e02ff */
[----:B------:R-:W-:Y:S01]  /*90f0*/  PRMT R70, R61, 0x8880, RZ ;  /* 0x000088803d467816 */ /* 0x000fe200000000ff */
[----:B------:R-:W-:Y:S01]  /*9100*/  IMAD R6, R47, R6, RZ ;  /* 0x000000062f067224 */ /* 0x000fe200078e02ff */
[----:B------:R-:W-:Y:S01]  /*9110*/  SYNCS.ARRIVE.TRANS64.RED.A1T0 RZ, [UR5], RZ ;  /* 0x000000ffffff79a7 */ /* 0x000fe20008100405 */
[----:B------:R-:W-:Y:S01]  /*9120*/  IMAD R4, R49, R50, R4 ;  /* 0x0000003231047224 */ /* 0x000fe200078e0204 */
[----:B------:R-:W-:Y:S01]  /*9130*/  MOV R49, R82 ;  /* 0x0000005200317202 */ /* 0x000fe20000000f00 */
[----:B------:R-:W-:Y:S01]  /*9140*/  IMAD R7, R47, R7, RZ ;  /* 0x000000072f077224 */ /* 0x000fe200078e02ff */
[----:B------:R-:W-:Y:S01]  /*9150*/  SHF.R.S32.HI R57, RZ, 0x18, R60 ;  /* 0x00000018ff397819 */ /* 0x000fe2000001143c */
[-C--:B------:R-:W-:Y:S01]  /*9160*/  IMAD R5, R51, R50.reuse, R5 ;  /* 0x0000003233057224 */ /* 0x080fe200078e0205 */
[----:B------:R-:W-:Y:S01]  /*9170*/  SHF.R.S32.HI R51, RZ, 0x18, R81 ;  /* 0x00000018ff337819 */ /* 0x000fe20000011451 */
[----:B------:R-:W-:Y:S01]  /*9180*/  IMAD R6, R53, R50, R6 ;  /* 0x0000003235067224 */ /* 0x000fe200078e0206 */
[----:B------:R-:W-:Y:S01]  /*9190*/  SHF.R.S32.HI R53, RZ, 0x18, R80 ;  /* 0x00000018ff357819 */ /* 0x000fe20000011450 */
[----:B------:R-:W-:Y:S01]  /*91a0*/  IMAD R8, R47, R8, RZ ;  /* 0x000000082f087224 */ /* 0x000fe200078e02ff */
[----:B------:R-:W-:Y:S01]  /*91b0*/  SHF.L.U32 R69, R61, 0x10, RZ ;  /* 0x000000103d457819 */ /* 0x000fe200000006ff */
[----:B------:R-:W-:Y:S01]  /*91c0*/  IMAD R7, R52, R50, R7 ;  /* 0x0000003234077224 */ /* 0x000fe200078e0207 */
[----:B------:R-:W-:Y:S01]  /*91d0*/  SHF.R.S32.HI R52, RZ, 0x18, R75 ;  /* 0x00000018ff347819 */ /* 0x000fe2000001144b */
[C---:B------:R-:W-:Y:S01]  /*91e0*/  IMAD R9, R47.reuse, R9, RZ ;  /* 0x000000092f097224 */ /* 0x040fe200078e02ff */
[----:B------:R-:W-:Y:S01]  /*91f0*/  PRMT R67, R62, 0x8880, RZ ;  /* 0x000088803e437816 */ /* 0x000fe200000000ff */
[----:B------:R-:W-:Y:S01]  /*9200*/  IMAD R10, R47, R10, RZ ;  /* 0x0000000a2f0a7224 */ /* 0x000fe200078e02ff */
[----:B------:R-:W-:Y:S01]  /*9210*/  I2IP.S8.S32.SAT R112, R7, R6, RZ ;  /* 0x0000000607707239 */ /* 0x000fe200000014ff */
[----:B------:R-:W-:Y:S01]  /*9220*/  IMAD R8, R49, R50, R8 ;  /* 0x0000003231087224 */ /* 0x000fe200078e0208 */
[----:B------:R-:W-:Y:S01]  /*9230*/  MOV R49, R79 ;  /* 0x0000004f00317202 */ /* 0x000fe20000000f00 */
[----:B------:R-:W-:Y:S01]  /*9240*/  IMAD R11, R47, R11, RZ ;  /* 0x0000000b2f0b7224 */ /* 0x000fe200078e02ff */
[----:B------:R-:W-:Y:S01]  /*9250*/  I2IP.S8.S32.SAT R112, R5, R4, R112 ;  /* 0x0000000405707239 */ /* 0x000fe20000001470 */
[-C--:B------:R-:W-:Y:S01]  /*9260*/  IMAD R9, R51, R50.reuse, R9 ;  /* 0x0000003233097224 */ /* 0x080fe200078e0209 */
[----:B------:R-:W-:Y:S01]  /*9270*/  SHF.R.S32.HI R51, RZ, 0x18, R78 ;  /* 0x00000018ff337819 */ /* 0x000fe2000001144e */
[----:B------:R-:W-:Y:S01]  /*9280*/  IMAD R10, R53, R50, R10 ;  /* 0x00000032350a7224 */ /* 0x000fe200078e020a */
[----:B------:R-:W-:Y:S01]  /*9290*/  SHF.R.S32.HI R53, RZ, 0x18, R74 ;  /* 0x00000018ff357819 */ /* 0x000fe2000001144a */
[C---:B------:R-:W-:Y:S01]  /*92a0*/  IMAD R12, R47.reuse, R12, RZ ;  /* 0x0000000c2f0c7224 */ /* 0x040fe200078e02ff */
[----:B------:R-:W-:Y:S01]  /*92b0*/  SHF.L.U32 R77, R58, 0x8, RZ ;  /* 0x000000083a4d7819 */ /* 0x000fe200000006ff */
[-C--:B------:R-:W-:Y:S01]  /*92c0*/  IMAD R11, R54, R50.reuse, R11 ;  /* 0x00000032360b7224 */ /* 0x080fe200078e020b */
[----:B------:R-:W-:Y:S01]  /*92d0*/  SHF.R.S32.HI R58, RZ, 0x18, R61 ;  /* 0x00000018ff3a7819 */ /* 0x000fe2000001143d */
[----:B------:R-:W-:Y:S01]  /*92e0*/  IMAD R13, R47, R13, RZ ;  /* 0x0000000d2f0d7224 */ /* 0x000fe200078e02ff */
[----:B------:R-:W-:Y:S01]  /*92f0*/  SHF.L.U32 R66, R62, 0x10, RZ ;  /* 0x000000103e427819 */ /* 0x000fe200000006ff */
[----:B------:R-:W-:Y:S01]  /*9300*/  IMAD R12, R49, R50, R12 ;  /* 0x00000032310c7224 */ /* 0x000fe200078e020c */
[----:B------:R-:W-:Y:S01]  /*9310*/  SHF.R.S32.HI R49, RZ, 0x18, R77 ;  /* 0x00000018ff317819 */ /* 0x000fe2000001144d */
[----:B------:R-:W-:Y:S01]  /*9320*/  IMAD R14, R47, R14, RZ ;  /* 0x0000000e2f0e7224 */ /* 0x000fe200078e02ff */
[----:B------:R-:W-:Y:S01]  /*9330*/  I2IP.S8.S32.SAT R113, R11, R10, RZ ;  /* 0x0000000a0b717239 */ /* 0x000fe200000014ff */
[----:B------:R-:W-:Y:S01]  /*9340*/  IMAD R15, R47, R15, RZ ;  /* 0x0000000f2f0f7224 */ /* 0x000fe200078e02ff */
[----:B------:R-:W-:Y:S01]  /*9350*/  PRMT R64, R63, 0x8880, RZ ;  /* 0x000088803f407816 */ /* 0x000fe200000000ff */
[----:B------:R-:W-:Y:S01]  /*9360*/  IMAD R13, R51, R50, R13 ;  /* 0x00000032330d7224 */ /* 0x000fe200078e020d */
[----:B------:R-:W-:Y:S01]  /*9370*/  MOV R51, R76 ;  /* 0x0000004c00337202 */ /* 0x000fe20000000f00 */
[----:B------:R-:W-:Y:S01]  /*9380*/  IMAD R16, R47, R16, RZ ;  /* 0x000000102f107224 */ /* 0x000fe200078e02ff */
[----:B------:R-:W-:Y:S01]  /*9390*/  I2IP.S8.S32.SAT R113, R9, R8, R113 ;  /* 0x0000000809717239 */ /* 0x000fe20000001471 */
[-C--:B------:R-:W-:Y:S01]  /*93a0*/  IMAD R14, R49, R50.reuse, R14 ;  /* 0x00000032310e7224 */ /* 0x080fe200078e020e */
[----:B------:R-:W-:Y:S01]  /*93b0*/  SHF.R.S32.HI R59, RZ, 0x18, R62 ;  /* 0x00000018ff3b7819 */ /* 0x000fe2000001143e */
[----:B------:R-:W-:Y:S01]  /*93c0*/  IMAD R17, R47, R17, RZ ;  /* 0x000000112f117224 */ /* 0x000fe200078e02ff */
[----:B------:R-:W-:Y:S01]  /*93d0*/  SHF.L.U32 R71, R60, 0x8, RZ ;  /* 0x000000083c477819 */ /* 0x000fe200000006ff */
[----:B------:R-:W-:Y:S01]  /*93e0*/  IMAD R15, R55, R50, R15 ;  /* 0x00000032370f7224 */ /* 0x000fe200078e020f */
[----:B------:R-:W-:Y:S01]  /*93f0*/  SHF.R.S32.HI R60, RZ, 0x18, R63 ;  /* 0x00000018ff3c7819 */ /* 0x000fe2000001143f */
[----:B------:R-:W-:Y:S01]  /*9400*/  IMAD R18, R47, R18, RZ ;  /* 0x000000122f127224 */ /* 0x000fe200078e02ff */
[----:B------:R-:W-:Y:S01]  /*9410*/  SHF.L.U32 R65, R62, 0x8, RZ ;  /* 0x000000083e417819 */ /* 0x000fe200000006ff */
[----:B------:R-:W-:Y:S01]  /*9420*/  IMAD R16, R51, R50, R16 ;  /* 0x0000003233107224 */ /* 0x000fe200078e0210 */
[----:B------:R-:W-:Y:S01]  /*9430*/  I2IP.S8.S32.SAT R114, R15, R14, RZ ;  /* 0x0000000e0f727239 */ /* 0x000fe200000014ff */
[----:B------:R-:W-:Y:S01]  /*9440*/  IMAD R19, R47, R19, RZ ;  /* 0x000000132f137224 */ /* 0x000fe200078e02ff */
[----:B------:R-:W-:Y:S01]  /*9450*/  SHF.R.S32.HI R51, RZ, 0x18, R72 ;  /* 0x00000018ff337819 */ /* 0x000fe20000011448 */
[----:B------:R-:W-:Y:S01]  /*9460*/  IMAD R17, R52, R50, R17 ;  /* 0x0000003234117224 */ /* 0x000fe200078e0211 */
[----:B------:R-:W-:Y:S01]  /*9470*/  I2IP.S8.S32.SAT R114, R13, R12, R114 ;  /* 0x0000000c0d727239 */ /* 0x000fe20000001472 */
[----:B------:R-:W-:Y:S01]  /*9480*/  IMAD R0, R47, R20, RZ ;  /* 0x000000142f007224 */ /* 0x000fe200078e02ff */
[----:B------:R-:W-:Y:S01]  /*9490*/  SHF.R.S32.HI R52, RZ, 0x18, R71 ;  /* 0x00000018ff347819 */ /* 0x000fe20000011447 */
[-C--:B------:R-:W-:Y:S01]  /*94a0*/  IMAD R18, R53, R50.reuse, R18 ;  /* 0x0000003235127224 */ /* 0x080fe200078e0212 */
[----:B------:R-:W-:Y:S01]  /*94b0*/  SHF.R.S32.HI R53, RZ, 0x18, R68 ;  /* 0x00000018ff357819 */ /* 0x000fe20000011444 */
[----:B------:R-:W-:Y:S01]  /*94c0*/  IMAD.MOV.U32 R49, RZ, RZ, R73 ;  /* 0x000000ffff317224 */ /* 0x000fe200078e0049 */
[----:B------:R-:W-:Y:S01]  /*94d0*/  SHF.L.U32 R62, R63, 0x10, RZ ;  /* 0x000000103f3e7819 */ /* 0x000fe200000006ff */
[C---:B------:R-:W-:Y:S01]  /*94e0*/  IMAD R2, R47.reuse, R21, RZ ;  /* 0x000000152f027224 */ /* 0x040fe200078e02ff */
[----:B------:R-:W-:Y:S01]  /*94f0*/  IADD3 R44, PT, PT, R44, 0x1, RZ ;  /* 0x000000012c2c7810 */ /* 0x000fe20007ffe0ff */
[----:B------:R-:W-:Y:S02]  /*9500*/  IMAD R19, R56, R50, R19 ;  /* 0x0000003238137224 */ /* 0x000fe400078e0213 */
[----:B------:R-:W-:Y:S02]  /*9510*/  IMAD R3, R47, R22, RZ ;  /* 0x000000162f037224 */ /* 0x000fe400078e02ff */
[----:B------:R-:W-:Y:S01]  /*9520*/  IMAD R0, R49, R50, R0 ;  /* 0x0000003231007224 */ /* 0x000fe200078e0200 */
[----:B------:R-:W-:Y:S01]  /*9530*/  I2IP.S8.S32.SAT R115, R19, R18, RZ ;  /* 0x0000001213737239 */ /* 0x000fe200000014ff */
[----:B------:R-:W-:Y:S01]  /*9540*/  IMAD R23, R47, R23, RZ ;  /* 0x000000172f177224 */ /* 0x000fe200078e02ff */
[----:B------:R-:W-:Y:S01]  /*9550*/  MOV R49, R70 ;  /* 0x0000004600317202 */ /* 0x000fe20000000f00 */
[----:B------:R-:W-:Y:S01]  /*9560*/  IMAD R2, R51, R50, R2 ;  /* 0x0000003233027224 */ /* 0x000fe200078e0202 */
[----:B------:R-:W-:Y:S01]  /*9570*/  I2IP.S8.S32.SAT R115, R17, R16, R115 ;  /* 0x0000001011737239 */ /* 0x000fe20000001473 */
[C---:B------:R-:W-:Y:S01]  /*9580*/  IMAD R20, R47.reuse, R24, RZ ;  /* 0x000000182f147224 */ /* 0x040fe200078e02ff */
[----:B------:R-:W-:Y:S01]  /*9590*/  SHF.R.S32.HI R51, RZ, 0x18, R69 ;  /* 0x00000018ff337819 */ /* 0x000fe20000011445 */
[-C--:B------:R-:W-:Y:S01]  /*95a0*/  IMAD R3, R52, R50.reuse, R3 ;  /* 0x0000003234037224 */ /* 0x080fe200078e0203 */
[----:B------:R-:W-:Y:S01]  /*95b0*/  SHF.R.S32.HI R52, RZ, 0x18, R62 ;  /* 0x00000018ff347819 */ /* 0x000fe2000001143e */
[----:B------:R-:W-:Y:S01]  /*95c0*/  IMAD R21, R47, R25, RZ ;  /* 0x000000192f157224 */ /* 0x000fe200078e02ff */
[----:B------:R1:W-:Y:S01]  /*95d0*/  STS.128 [R95+UR49+0x5400], R112 ;  /* 0x005400705f007988 */ /* 0x0003e20008000c31 */
[----:B------:R-:W-:Y:S02]  /*95e0*/  IMAD R23, R57, R50, R23 ;  /* 0x0000003239177224 */ /* 0x000fe400078e0217 */
[----:B------:R-:W-:Y:S02]  /*95f0*/  IMAD R22, R47, R26, RZ ;  /* 0x0000001a2f167224 */ /* 0x000fe400078e02ff */
[-C--:B------:R-:W-:Y:S01]  /*9600*/  IMAD R20, R49, R50.reuse, R20 ;  /* 0x0000003231147224 */ /* 0x080fe200078e0214 */
[----:B------:R-:W-:Y:S01]  /*9610*/  I2IP.S8.S32.SAT R111, R23, R3, RZ ;  /* 0x00000003176f7239 */ /* 0x000fe200000014ff */
[----:B------:R-:W-:Y:S01]  /*9620*/  IMAD R27, R47, R27, RZ ;  /* 0x0000001b2f1b7224 */ /* 0x000fe200078e02ff */
[----:B------:R-:W-:Y:S01]  /*9630*/  MOV R49, R67 ;  /* 0x0000004300317202 */ /* 0x000fe20000000f00 */
[----:B------:R-:W-:Y:S01]  /*9640*/  IMAD R21, R51, R50, R21 ;  /* 0x0000003233157224 */ /* 0x000fe200078e0215 */
[----:B------:R-:W-:Y:S01]  /*9650*/  I2IP.S8.S32.SAT R116, R2, R0, R111 ;  /* 0x0000000002747239 */ /* 0x000fe2000000146f */
[----:B------:R-:W-:Y:S01]  /*9660*/  IMAD R24, R47, R28, RZ ;  /* 0x0000001c2f187224 */ /* 0x000fe200078e02ff */
[----:B------:R-:W-:Y:S01]  /*9670*/  SHF.R.S32.HI R51, RZ, 0x18, R66 ;  /* 0x00000018ff337819 */ /* 0x000fe20000011442 */
[-C--:B------:R-:W-:Y:S02]  /*9680*/  IMAD R22, R53, R50.reuse, R22 ;  /* 0x0000003235167224 */ /* 0x080fe400078e0216 */
[-C--:B------:R-:W-:Y:S02]  /*9690*/  IMAD R27, R58, R50.reuse, R27 ;  /* 0x000000323a1b7224 */ /* 0x080fe400078e021b */
[----:B------:R-:W-:Y:S02]  /*96a0*/  IMAD R25, R47, R29, RZ ;  /* 0x0000001d2f197224 */ /* 0x000fe400078e02ff */
[----:B------:R-:W-:Y:S01]  /*96b0*/  IMAD R24, R49, R50, R24 ;  /* 0x0000003231187224 */ /* 0x000fe200078e0218 */
[----:B------:R-:W-:Y:S01]  /*96c0*/  SHF.R.S32.HI R49, RZ, 0x18, R65 ;  /* 0x00000018ff317819 */ /* 0x000fe20000011441 */
[----:B------:R-:W-:Y:S01]  /*96d0*/  IMAD R26, R47, R30, RZ ;  /* 0x0000001e2f1a7224 */ /* 0x000fe200078e02ff */
[----:B------:R-:W-:Y:S01]  /*96e0*/  I2IP.S8.S32.SAT R117, R27, R22, RZ ;  /* 0x000000161b757239 */ /* 0x000fe200000014ff */
[----:B------:R-:W-:Y:S02]  /*96f0*/  IMAD.SHL.U32 R61, R63, 0x100, RZ ;  /* 0x000001003f3d7824 */ /* 0x000fe400078e00ff */
[----:B------:R-:W-:Y:S01]  /*9700*/  IMAD R31, R47, R31, RZ ;  /* 0x0000001f2f1f7224 */ /* 0x000fe200078e02ff */
[----:B------:R-:W-:Y:S01]  /*9710*/  I2IP.S8.S32.SAT R117, R21, R20, R117 ;  /* 0x0000001415757239 */ /* 0x000fe20000001475 */
[----:B------:R-:W-:Y:S01]  /*9720*/  IMAD R25, R51, R50, R25 ;  /* 0x0000003233197224 */ /* 0x000fe200078e0219 */
[----:B------:R-:W-:Y:S01]  /*9730*/  MOV R51, R64 ;  /* 0x0000004000337202 */ /* 0x000fe20000000f00 */
[----:B------:R-:W-:Y:S01]  /*9740*/  IMAD R28, R47, R32, RZ ;  /* 0x000000202f1c7224 */ /* 0x000fe200078e02ff */
[----:B------:R-:W-:Y:S01]  /*9750*/  SHF.R.S32.HI R53, RZ, 0x18, R61 ;  /* 0x00000018ff357819 */ /* 0x000fe2000001143d */
[-C--:B------:R-:W-:Y:S02]  /*9760*/  IMAD R26, R49, R50.reuse, R26 ;  /* 0x00000032311a7224 */ /* 0x080fe400078e021a */
[----:B------:R-:W-:Y:S02]  /*9770*/  IMAD R29, R47, R33, RZ ;  /* 0x000000212f1d7224 */ /* 0x000fe400078e02ff */
[-C--:B------:R-:W-:Y:S02]  /*9780*/  IMAD R31, R59, R50.reuse, R31 ;  /* 0x000000323b1f7224 */ /* 0x080fe400078e021f */
[----:B------:R-:W-:Y:S02]  /*9790*/  IMAD R28, R51, R50, R28 ;  /* 0x00000032331c7224 */ /* 0x000fe400078e021c */
[----:B------:R-:W-:Y:S01]  /*97a0*/  IMAD R30, R47, R34, RZ ;  /* 0x000000222f1e7224 */ /* 0x000fe200078e02ff */
[----:B------:R-:W-:Y:S01]  /*97b0*/  I2IP.S8.S32.SAT R108, R31, R26, RZ ;  /* 0x0000001a1f6c7239 */ /* 0x000fe200000014ff */
[----:B------:R-:W-:Y:S02]  /*97c0*/  IMAD R29, R52, R50, R29 ;  /* 0x00000032341d7224 */ /* 0x000fe400078e021d */
[----:B------:R-:W-:Y:S01]  /*97d0*/  IMAD R35, R47, R35, RZ ;  /* 0x000000232f237224 */ /* 0x000fe200078e02ff */
[----:B------:R-:W-:Y:S01]  /*97e0*/  I2IP.S8.S32.SAT R118, R25, R24, R108 ;  /* 0x0000001819767239 */ /* 0x000fe2000000146c */
[-C--:B------:R-:W-:Y:S02]  /*97f0*/  IMAD R30, R53, R50.reuse, R30 ;  /* 0x00000032351e7224 */ /* 0x080fe400078e021e */
        /* <DEDUP_REMOVED lines=21> */
.L_x_140:
[----:B------:R-:W-:Y:S05]  /*9950*/  BSYNC.RECONVERGENT B0 ;  /* 0x0000000000007941 */ /* 0x000fea0003800200 */
.L_x_139:
[----:B------:R-:W-:Y:S01]  /*9960*/  BAR.SYNC.DEFER_BLOCKING 0x1, 0x80 ;  /* 0x0042000000007b1d */ /* 0x000fe20000010000 */
[----:B------:R-:W-:Y:S01]  /*9970*/  ISETP.NE.AND P2, PT, R106, RZ, PT ;  /* 0x000000ff6a00720c */ /* 0x000fe20003f45270 */
[----:B------:R-:W-:Y:S01]  /*9980*/  IMAD.IADD R20, R43, 0x1, R83 ;  /* 0x000000012b147824 */ /* 0x000fe200078e0253 */
[----:B------:R-:W-:Y:S01]  /*9990*/  ISETP.NE.AND P0, PT, R107, 0x2, PT ;  /* 0x000000026b00780c */ /* 0x000fe20003f05270 */
[----:B------:R-:W-:Y:S01]  /*99a0*/  IMAD.IADD R21, R45, 0x1, R90 ;  /* 0x000000012d157824 */ /* 0x000fe200078e025a */
[----:B------:R-:W-:Y:S02]  /*99b0*/  ISETP.NE.AND P1, PT, R44, 0x4, PT ;  /* 0x000000042c00780c */ /* 0x000fe40003f25270 */
[----:B------:R-:W-:Y:S02]  /*99c0*/  SEL R0, RZ, 0x1, P0 ;  /* 0x00000001ff007807 */ /* 0x000fe40000000000 */
[----:B------:R-:W-:Y:S02]  /*99d0*/  SEL R3, RZ, 0x1, P1 ;  /* 0x00000001ff037807 */ /* 0x000fe40000800000 */
[----:B------:R-:W-:Y:S02]  /*99e0*/  LOP3.LUT R101, R101, R0, RZ, 0x3c, !PT ;  /* 0x0000000065657212 */ /* 0x000fe400078e3cff */
[----:B------:R-:W-:Y:S02]  /*99f0*/  LOP3.LUT R102, R102, R3, RZ, 0x3c, !PT ;  /* 0x0000000366667212 */ /* 0x000fe400078e3cff */
[----:B------:R-:W-:Y:S02]  /*9a00*/  @P2 R2UR UR36, R98 ;  /* 0x00000000622422ca */ /* 0x000fe400000e0000 */
[----:B------:R-:W-:Y:S02]  /*9a10*/  SEL R107, R107, RZ, P0 ;  /* 0x000000ff6b6b7207 */ /* 0x000fe40000000000 */
[----:B------:R-:W-:Y:S01]  /*9a20*/  SEL R44, R44, RZ, P1 ;  /* 0x000000ff2c2c7207 */ /* 0x000fe20000800000 */
[----:B------:R-:W-:Y:S10]  /*9a30*/  @P2 BRA `(.L_x_141) ;  /* 0xffffffbc00282947 */ /* 0x000ff4000383ffff */
[----:B------:R-:W-:Y:S05]  /*9a40*/  EXIT ;  /* 0x000000000000794d */ /* 0x000fea0003800000 */
.L_x_20:
[----:B--2---:R2:W1:Y:S02]  /*9a50*/  SYNCS.PHASECHK.TRANS64.TRYWAIT P0, [R3+URZ+0x200], R2 ;  /* 0x00020002030075a7 */ /* 0x00446400080011ff */
[----:B-1----:R-:W-:Y:S05]  /*9a60*/  @!P0 NANOSLEEP.SYNCS 0x989680 ;  /* 0x009896800000895d */ /* 0x002fea0003900000 */
[----:B------:R-:W1:Y:S02]  /*9a70*/  @!P0 SYNCS.PHASECHK.TRANS64 P0, [R3+URZ+0x200], R2 ;  /* 0x00020002030085a7 */ /* 0x000e6400080010ff */
[----:B-1----:R-:W-:Y:S05]  /*9a80*/  @!P0 BRA `(.L_x_20) ;  /* 0xfffffffc00f08947 */ /* 0x002fea000383ffff */
[----:B------:R-:W-:Y:S05]  /*9a90*/  BRA `(.L_x_142) ;  /* 0xffffff7c005c7947 */ /* 0x000fea000383ffff */
.L_x_23:
[----:B-1----:R-:W-:-:S07]  /*9aa0*/  MOV R2, UR33 ;  /* 0x0000002100027c02 */ /* 0x002fce0008000f00 */
.L_x_143:
[----:B-1----:R1:W2:Y:S02]  /*9ab0*/  SYNCS.PHASECHK.TRANS64.TRYWAIT P0, [R2+URZ+0xa0], R5 ;  /* 0x0000a005020075a7 */ /* 0x0022a400080011ff */
[----:B--2---:R-:W-:Y:S05]  /*9ac0*/  @!P0 NANOSLEEP.SYNCS 0x989680 ;  /* 0x009896800000895d */ /* 0x004fea0003900000 */
[----:B------:R-:W2:Y:S02]  /*9ad0*/  @!P0 SYNCS.PHASECHK.TRANS64 P0, [R2+URZ+0xa0], R5 ;  /* 0x0000a005020085a7 */ /* 0x000ea400080010ff */
[----:B--2---:R-:W-:Y:S05]  /*9ae0*/  @!P0 BRA `(.L_x_143) ;  /* 0xfffffffc00f08947 */ /* 0x004fea000383ffff */
[----:B------:R-:W-:Y:S05]  /*9af0*/  BRA `(.L_x_22) ;  /* 0xffffff7c00ac7947 */ /* 0x000fea000383ffff */
.L_x_29:
[----:B-1----:R-:W-:-:S07]  /*9b00*/  MOV R2, UR17 ;  /* 0x0000001100027c02 */ /* 0x002fce0008000f00 */
.L_x_144:
[----:B-1----:R1:W2:Y:S02]  /*9b10*/  SYNCS.PHASECHK.TRANS64.TRYWAIT P0, [R2+URZ+0xa0], R5 ;  /* 0x0000a005020075a7 */ /* 0x0022a400080011ff */
[----:B--2---:R-:W-:Y:S05]  /*9b20*/  @!P0 NANOSLEEP.SYNCS 0x989680 ;  /* 0x009896800000895d */ /* 0x004fea0003900000 */
[----:B------:R-:W2:Y:S02]  /*9b30*/  @!P0 SYNCS.PHASECHK.TRANS64 P0, [R2+URZ+0xa0], R5 ;  /* 0x0000a005020085a7 */ /* 0x000ea400080010ff */
[----:B--2---:R-:W-:Y:S05]  /*9b40*/  @!P0 BRA `(.L_x_144) ;  /* 0xfffffffc00f08947 */ /* 0x004fea000383ffff */
[----:B------:R-:W-:Y:S05]  /*9b50*/  BRA `(.L_x_28) ;  /* 0xffffff8000547947 */ /* 0x000fea000383ffff */
.L_x_33:
[----:B-1----:R1:W2:Y:S02]  /*9b60*/  SYNCS.PHASECHK.TRANS64.TRYWAIT P0, [R2+URZ+0x190], R3 ;  /* 0x00019003020075a7 */ /* 0x0022a400080011ff */
[----:B--2---:R-:W-:Y:S05]  /*9b70*/  @!P0 NANOSLEEP.SYNCS 0x989680 ;  /* 0x009896800000895d */ /* 0x004fea0003900000 */
[----:B------:R-:W2:Y:S02]  /*9b80*/  @!P0 SYNCS.PHASECHK.TRANS64 P0, [R2+URZ+0x190], R3 ;  /* 0x00019003020085a7 */ /* 0x000ea400080010ff */
[----:B--2---:R-:W-:Y:S05]  /*9b90*/  @!P0 BRA `(.L_x_33) ;  /* 0xfffffffc00f08947 */ /* 0x004fea000383ffff */
[----:B------:R-:W-:Y:S05]  /*9ba0*/  BRA `(.L_x_145) ;  /* 0xffffff8000e47947 */ /* 0x000fea000383ffff */
.L_x_37:
[----:B----4-:R-:W-:-:S07]  /*9bb0*/  MOV R0, UR5 ;  /* 0x0000000500007c02 */ /* 0x010fce0008000f00 */
.L_x_146:
[----:B-1----:R1:W2:Y:S02]  /*9bc0*/  SYNCS.PHASECHK.TRANS64.TRYWAIT P0, [R0+URZ], R3 ;  /* 0x00000003000075a7 */ /* 0x0022a400080011ff */
[----:B--2---:R-:W-:Y:S05]  /*9bd0*/  @!P0 NANOSLEEP.SYNCS 0x989680 ;  /* 0x009896800000895d */ /* 0x004fea0003900000 */
[----:B------:R-:W2:Y:S02]  /*9be0*/  @!P0 SYNCS.PHASECHK.TRANS64 P0, [R0+URZ], R3 ;  /* 0x00000003000085a7 */ /* 0x000ea400080010ff */
[----:B--2---:R-:W-:Y:S05]  /*9bf0*/  @!P0 BRA `(.L_x_146) ;  /* 0xfffffffc00f08947 */ /* 0x004fea000383ffff */
[----:B------:R-:W-:Y:S05]  /*9c00*/  BRA `(.L_x_147) ;  /* 0xffffff8800547947 */ /* 0x000fea000383ffff */
.L_x_38:
[----:B----4-:R-:W-:-:S07]  /*9c10*/  MOV R0, UR5 ;  /* 0x0000000500007c02 */ /* 0x010fce0008000f00 */
.L_x_148:
[----:B-1----:R1:W2:Y:S02]  /*9c20*/  SYNCS.PHASECHK.TRANS64.TRYWAIT P0, [R0+URZ], R3 ;  /* 0x00000003000075a7 */ /* 0x0022a400080011ff */
[----:B--2---:R-:W-:Y:S05]  /*9c30*/  @!P0 NANOSLEEP.SYNCS 0x989680 ;  /* 0x009896800000895d */ /* 0x004fea0003900000 */
[----:B------:R-:W2:Y:S02]  /*9c40*/  @!P0 SYNCS.PHASECHK.TRANS64 P0, [R0+URZ], R3 ;  /* 0x00000003000085a7 */ /* 0x000ea400080010ff */
[----:B--2---:R-:W-:Y:S05]  /*9c50*/  @!P0 BRA `(.L_x_148) ;  /* 0xfffffffc00f08947 */ /* 0x004fea000383ffff */
[----:B------:R-:W-:Y:S05]  /*9c60*/  BRA `(.L_x_149) ;  /* 0xffffff8800607947 */ /* 0x000fea000383ffff */
.L_x_39:
[----:B----4-:R-:W-:-:S07]  /*9c70*/  MOV R0, UR5 ;  /* 0x0000000500007c02 */ /* 0x010fce0008000f00 */
.L_x_150:
[----:B-1----:R1:W2:Y:S02]  /*9c80*/  SYNCS.PHASECHK.TRANS64.TRYWAIT P0, [R0+URZ], R3 ;  /* 0x00000003000075a7 */ /* 0x0022a400080011ff */
[----:B--2---:R-:W-:Y:S05]  /*9c90*/  @!P0 NANOSLEEP.SYNCS 0x989680 ;  /* 0x009896800000895d */ /* 0x004fea0003900000 */
[----:B------:R-:W2:Y:S02]  /*9ca0*/  @!P0 SYNCS.PHASECHK.TRANS64 P0, [R0+URZ], R3 ;  /* 0x00000003000085a7 */ /* 0x000ea400080010ff */
[----:B--2---:R-:W-:Y:S05]  /*9cb0*/  @!P0 BRA `(.L_x_150) ;  /* 0xfffffffc00f08947 */ /* 0x004fea000383ffff */
[----:B------:R-:W-:Y:S05]  /*9cc0*/  BRA `(.L_x_151) ;  /* 0xffffff88006c7947 */ /* 0x000fea000383ffff */
.L_x_40:
[----:B----4-:R-:W-:-:S07]  /*9cd0*/  MOV R0, UR5 ;  /* 0x0000000500007c02 */ /* 0x010fce0008000f00 */
.L_x_152:
[----:B-1----:R1:W2:Y:S02]  /*9ce0*/  SYNCS.PHASECHK.TRANS64.TRYWAIT P0, [R0+URZ], R3 ;  /* 0x00000003000075a7 */ /* 0x0022a400080011ff */
[----:B--2---:R-:W-:Y:S05]  /*9cf0*/  @!P0 NANOSLEEP.SYNCS 0x989680 ;  /* 0x009896800000895d */ /* 0x004fea0003900000 */
[----:B------:R-:W2:Y:S02]  /*9d00*/  @!P0 SYNCS.PHASECHK.TRANS64 P0, [R0+URZ], R3 ;  /* 0x00000003000085a7 */ /* 0x000ea400080010ff */
[----:B--2---:R-:W-:Y:S05]  /*9d10*/  @!P0 BRA `(.L_x_152) ;  /* 0xfffffffc00f08947 */ /* 0x004fea000383ffff */
[----:B------:R-:W-:Y:S05]  /*9d20*/  BRA `(.L_x_153) ;  /* 0xffffff8800787947 */ /* 0x000fea000383ffff */
.L_x_41:
[----:B----4-:R-:W-:-:S07]  /*9d30*/  MOV R0, UR5 ;  /* 0x0000000500007c02 */ /* 0x010fce0008000f00 */
.L_x_154:
[----:B-1----:R1:W2:Y:S02]  /*9d40*/  SYNCS.PHASECHK.TRANS64.TRYWAIT P0, [R0+URZ], R3 ;  /* 0x00000003000075a7 */ /* 0x0022a400080011ff */
[----:B--2---:R-:W-:Y:S05]  /*9d50*/  @!P0 NANOSLEEP.SYNCS 0x989680 ;  /* 0x009896800000895d */ /* 0x004fea0003900000 */
[----:B------:R-:W2:Y:S02]  /*9d60*/  @!P0 SYNCS.PHASECHK.TRANS64 P0, [R0+URZ], R3 ;  /* 0x00000003000085a7 */ /* 0x000ea400080010ff */
[----:B--2---:R-:W-:Y:S05]  /*9d70*/  @!P0 BRA `(.L_x_154) ;  /* 0xfffffffc00f08947 */ /* 0x004fea000383ffff */
[----:B------:R-:W-:Y:S05]  /*9d80*/  BRA `(.L_x_155) ;  /* 0xffffff8800847947 */ /* 0x000fea000383ffff */
.L_x_42:
[----:B----4-:R-:W-:-:S07]  /*9d90*/  MOV R0, UR5 ;  /* 0x0000000500007c02 */ /* 0x010fce0008000f00 */
.L_x_156:
[----:B-1----:R1:W2:Y:S02]  /*9da0*/  SYNCS.PHASECHK.TRANS64.TRYWAIT P0, [R0+URZ], R3 ;  /* 0x00000003000075a7 */ /* 0x0022a400080011ff */
[----:B--2---:R-:W-:Y:S05]  /*9db0*/  @!P0 NANOSLEEP.SYNCS 0x989680 ;  /* 0x009896800000895d */ /* 0x004fea0003900000 */
[----:B------:R-:W2:Y:S02]  /*9dc0*/  @!P0 SYNCS.PHASECHK.TRANS64 P0, [R0+URZ], R3 ;  /* 0x00000003000085a7 */ /* 0x000ea400080010ff */
[----:B--2---:R-:W-:Y:S05]  /*9dd0*/  @!P0 BRA `(.L_x_156) ;  /* 0xfffffffc00f08947 */ /* 0x004fea000383ffff */
[----:B------:R-:W-:Y:S05]  /*9de0*/  BRA `(.L_x_157) ;  /* 0xffffff8800907947 */ /* 0x000fea000383ffff */
.L_x_43:
[----:B----4-:R-:W-:-:S07]  /*9df0*/  MOV R0, UR5 ;  /* 0x0000000500007c02 */ /* 0x010fce0008000f00 */
.L_x_158:
[----:B-1----:R1:W2:Y:S02]  /*9e00*/  SYNCS.PHASECHK.TRANS64.TRYWAIT P0, [R0+URZ], R3 ;  /* 0x00000003000075a7 */ /* 0x0022a400080011ff */
[----:B--2---:R-:W-:Y:S05]  /*9e10*/  @!P0 NANOSLEEP.SYNCS 0x989680 ;  /* 0x009896800000895d */ /* 0x004fea0003900000 */
[----:B------:R-:W2:Y:S02]  /*9e20*/  @!P0 SYNCS.PHASECHK.TRANS64 P0, [R0+URZ], R3 ;  /* 0x00000003000085a7 */ /* 0x000ea400080010ff */
[----:B--2---:R-:W-:Y:S05]  /*9e30*/  @!P0 BRA `(.L_x_158) ;  /* 0xfffffffc00f08947 */ /* 0x004fea000383ffff */
[----:B------:R-:W-:Y:S05]  /*9e40*/  BRA `(.L_x_159) ;  /* 0xffffff88009c7947 */ /* 0x000fea000383ffff */
.L_x_44:
[----:B----4-:R-:W-:-:S07]  /*9e50*/  MOV R0, UR5 ;  /* 0x0000000500007c02 */ /* 0x010fce0008000f00 */
.L_x_160:
[----:B-1----:R1:W2:Y:S02]  /*9e60*/  SYNCS.PHASECHK.TRANS64.TRYWAIT P0, [R0+URZ], R3 ;  /* 0x00000003000075a7 */ /* 0x0022a400080011ff */
[----:B--2---:R-:W-:Y:S05]  /*9e70*/  @!P0 NANOSLEEP.SYNCS 0x989680 ;  /* 0x009896800000895d */ /* 0x004fea0003900000 */
[----:B------:R-:W2:Y:S02]  /*9e80*/  @!P0 SYNCS.PHASECHK.TRANS64 P0, [R0+URZ], R3 ;  /* 0x00000003000085a7 */ /* 0x000ea400080010ff */
[----:B--2---:R-:W-:Y:S05]  /*9e90*/  @!P0 BRA `(.L_x_160) ;  /* 0xfffffffc00f08947 */ /* 0x004fea000383ffff */
[----:B------:R-:W-:Y:S05]  /*9ea0*/  BRA `(.L_x_161) ;  /* 0xffffff8800a87947 */ /* 0x000fea000383ffff */
.L_x_45:
[----:B----4-:R-:W-:-:S07]  /*9eb0*/  MOV R0, UR5 ;  /* 0x0000000500007c02 */ /* 0x010fce0008000f00 */
.L_x_162:
[----:B-1----:R1:W2:Y:S02]  /*9ec0*/  SYNCS.PHASECHK.TRANS64.TRYWAIT P0, [R0+URZ], R3 ;  /* 0x00000003000075a7 */ /* 0x0022a400080011ff */
[----:B--2---:R-:W-:Y:S05]  /*9ed0*/  @!P0 NANOSLEEP.SYNCS 0x989680 ;  /* 0x009896800000895d */ /* 0x004fea0003900000 */
[----:B------:R-:W2:Y:S02]  /*9ee0*/  @!P0 SYNCS.PHASECHK.TRANS64 P0, [R0+URZ], R3 ;  /* 0x00000003000085a7 */ /* 0x000ea400080010ff */
[----:B--2---:R-:W-:Y:S05]  /*9ef0*/  @!P0 BRA `(.L_x_162) ;  /* 0xfffffffc00f08947 */ /* 0x004fea000383ffff */
[----:B------:R-:W-:Y:S05]  /*9f00*/  BRA `(.L_x_163) ;  /* 0xffffff8800b47947 */ /* 0x000fea000383ffff */
.L_x_46:
[----:B----4-:R-:W-:-:S07]  /*9f10*/  MOV R0, UR5 ;  /* 0x0000000500007c02 */ /* 0x010fce0008000f00 */
.L_x_164:
[----:B-1----:R1:W2:Y:S02]  /*9f20*/  SYNCS.PHASECHK.TRANS64.TRYWAIT P0, [R0+URZ], R3 ;  /* 0x00000003000075a7 */ /* 0x0022a400080011ff */
[----:B--2---:R-:W-:Y:S05]  /*9f30*/  @!P0 NANOSLEEP.SYNCS 0x989680 ;  /* 0x009896800000895d */ /* 0x004fea0003900000 */
[----:B------:R-:W2:Y:S02]  /*9f40*/  @!P0 SYNCS.PHASECHK.TRANS64 P0, [R0+URZ], R3 ;  /* 0x00000003000085a7 */ /* 0x000ea400080010ff */
[----:B--2---:R-:W-:Y:S05]  /*9f50*/  @!P0 BRA `(.L_x_164) ;  /* 0xfffffffc00f08947 */ /* 0x004fea000383ffff */
[----:B------:R-:W-:Y:S05]  /*9f60*/  BRA `(.L_x_165) ;  /* 0xffffff8800c07947 */ /* 0x000fea000383ffff */
.L_x_47:
[----:B----4-:R-:W-:-:S07]  /*9f70*/  MOV R0, UR5 ;  /* 0x0000000500007c02 */ /* 0x010fce0008000f00 */
.L_x_166:
[----:B-1----:R1:W2:Y:S02]  /*9f80*/  SYNCS.PHASECHK.TRANS64.TRYWAIT P0, [R0+URZ], R3 ;  /* 0x00000003000075a7 */ /* 0x0022a400080011ff */
[----:B--2---:R-:W-:Y:S05]  /*9f90*/  @!P0 NANOSLEEP.SYNCS 0x989680 ;  /* 0x009896800000895d */ /* 0x004fea0003900000 */
[----:B------:R-:W2:Y:S02]  /*9fa0*/  @!P0 SYNCS.PHASECHK.TRANS64 P0, [R0+URZ], R3 ;  /* 0x00000003000085a7 */ /* 0x000ea400080010ff */
[----:B--2---:R-:W-:Y:S05]  /*9fb0*/  @!P0 BRA `(.L_x_166) ;  /* 0xfffffffc00f08947 */ /* 0x004fea000383ffff */
[----:B------:R-:W-:Y:S05]  /*9fc0*/  BRA `(.L_x_167) ;  /* 0xffffff8800cc7947 */ /* 0x000fea000383ffff */
.L_x_48:
[----:B----4-:R-:W-:-:S07]  /*9fd0*/  MOV R0, UR5 ;  /* 0x0000000500007c02 */ /* 0x010fce0008000f00 */
.L_x_168:
[----:B-1----:R1:W2:Y:S02]  /*9fe0*/  SYNCS.PHASECHK.TRANS64.TRYWAIT P0, [R0+URZ], R3 ;  /* 0x00000003000075a7 */ /* 0x0022a400080011ff */
[----:B--2---:R-:W-:Y:S05]  /*9ff0*/  @!P0 NANOSLEEP.SYNCS 0x989680 ;  /* 0x009896800000895d */ /* 0x004fea0003900000 */
[----:B------:R-:W2:Y:S02]  /*a000*/  @!P0 SYNCS.PHASECHK.TRANS64 P0, [R0+URZ], R3 ;  /* 0x00000003000085a7 */ /* 0x000ea400080010ff */
[----:B--2---:R-:W-:Y:S05]  /*a010*/  @!P0 BRA `(.L_x_168) ;  /* 0xfffffffc00f08947 */ /* 0x004fea000383ffff */
[----:B------:R-:W-:Y:S05]  /*a020*/  BRA `(.L_x_169) ;  /* 0xffffff8800d87947 */ /* 0x000fea000383ffff */
.L_x_49:
[----:B----4-:R-:W-:-:S07]  /*a030*/  MOV R0, UR5 ;  /* 0x0000000500007c02 */ /* 0x010fce0008000f00 */
.L_x_170:
[----:B-1----:R1:W2:Y:S02]  /*a040*/  SYNCS.PHASECHK.TRANS64.TRYWAIT P0, [R0+URZ], R3 ;  /* 0x00000003000075a7 */ /* 0x0022a400080011ff */
[----:B--2---:R-:W-:Y:S05]  /*a050*/  @!P0 NANOSLEEP.SYNCS 0x989680 ;  /* 0x009896800000895d */ /* 0x004fea0003900000 */
[----:B------:R-:W2:Y:S02]  /*a060*/  @!P0 SYNCS.PHASECHK.TRANS64 P0, [R0+URZ], R3 ;  /* 0x00000003000085a7 */ /* 0x000ea400080010ff */
[----:B--2---:R-:W-:Y:S05]  /*a070*/  @!P0 BRA `(.L_x_170) ;  /* 0xfffffffc00f08947 */ /* 0x004fea000383ffff */
[----:B------:R-:W-:Y:S05]  /*a080*/  BRA `(.L_x_171) ;  /* 0xffffff8800e47947 */ /* 0x000fea000383ffff */
.L_x_50:
[----:B----4-:R-:W-:-:S07]  /*a090*/  MOV R0, UR5 ;  /* 0x0000000500007c02 */ /* 0x010fce0008000f00 */
.L_x_172:
[----:B-1----:R1:W2:Y:S02]  /*a0a0*/  SYNCS.PHASECHK.TRANS64.TRYWAIT P0, [R0+URZ], R3 ;  /* 0x00000003000075a7 */ /* 0x0022a400080011ff */
[----:B--2---:R-:W-:Y:S05]  /*a0b0*/  @!P0 NANOSLEEP.SYNCS 0x989680 ;  /* 0x009896800000895d */ /* 0x004fea0003900000 */
[----:B------:R-:W2:Y:S02]  /*a0c0*/  @!P0 SYNCS.PHASECHK.TRANS64 P0, [R0+URZ], R3 ;  /* 0x00000003000085a7 */ /* 0x000ea400080010ff */
[----:B--2---:R-:W-:Y:S05]  /*a0d0*/  @!P0 BRA `(.L_x_172) ;  /* 0xfffffffc00f08947 */ /* 0x004fea000383ffff */
[----:B------:R-:W-:Y:S05]  /*a0e0*/  BRA `(.L_x_173) ;  /* 0xffffff8800f07947 */ /* 0x000fea000383ffff */
.L_x_51:
[----:B----4-:R-:W-:-:S07]  /*a0f0*/  MOV R0, UR5 ;  /* 0x0000000500007c02 */ /* 0x010fce0008000f00 */
.L_x_174:
[----:B-1----:R1:W2:Y:S02]  /*a100*/  SYNCS.PHASECHK.TRANS64.TRYWAIT P0, [R0+URZ], R3 ;  /* 0x00000003000075a7 */ /* 0x0022a400080011ff */
[----:B--2---:R-:W-:Y:S05]  /*a110*/  @!P0 NANOSLEEP.SYNCS 0x989680 ;  /* 0x009896800000895d */ /* 0x004fea0003900000 */
[----:B------:R-:W2:Y:S02]  /*a120*/  @!P0 SYNCS.PHASECHK.TRANS64 P0, [R0+URZ], R3 ;  /* 0x00000003000085a7 */ /* 0x000ea400080010ff */
[----:B--2---:R-:W-:Y:S05]  /*a130*/  @!P0 BRA `(.L_x_174) ;  /* 0xfffffffc00f08947 */ /* 0x004fea000383ffff */
[----:B------:R-:W-:Y:S05]  /*a140*/  BRA `(.L_x_175) ;  /* 0xffffff8800fc7947 */ /* 0x000fea000383ffff */
.L_x_52:
[----:B----4-:R-:W-:-:S07]  /*a150*/  MOV R0, UR5 ;  /* 0x0000000500007c02 */ /* 0x010fce0008000f00 */
.L_x_176:
[----:B-1----:R1:W2:Y:S02]  /*a160*/  SYNCS.PHASECHK.TRANS64.TRYWAIT P0, [R0+URZ], R3 ;  /* 0x00000003000075a7 */ /* 0x0022a400080011ff */
[----:B--2---:R-:W-:Y:S05]  /*a170*/  @!P0 NANOSLEEP.SYNCS 0x989680 ;  /* 0x009896800000895d */ /* 0x004fea0003900000 */
[----:B------:R-:W2:Y:S02]  /*a180*/  @!P0 SYNCS.PHASECHK.TRANS64 P0, [R0+URZ], R3 ;  /* 0x00000003000085a7 */ /* 0x000ea400080010ff */
[----:B--2---:R-:W-:Y:S05]  /*a190*/  @!P0 BRA `(.L_x_176) ;  /* 0xfffffffc00f08947 */ /* 0x004fea000383ffff */
[----:B------:R-:W-:Y:S05]  /*a1a0*/  BRA `(.L_x_177) ;  /* 0xffffff8c00087947 */ /* 0x000fea000383ffff */
.L_x_53:
[----:B----4-:R-:W-:-:S07]  /*a1b0*/  MOV R0, UR5 ;  /* 0x0000000500007c02 */ /* 0x010fce0008000f00 */
.L_x_178:
[----:B-1----:R1:W2:Y:S02]  /*a1c0*/  SYNCS.PHASECHK.TRANS64.TRYWAIT P0, [R0+URZ], R3 ;  /* 0x00000003000075a7 */ /* 0x0022a400080011ff */
[----:B--2---:R-:W-:Y:S05]  /*a1d0*/  @!P0 NANOSLEEP.SYNCS 0x989680 ;  /* 0x009896800000895d */ /* 0x004fea0003900000 */
[----:B------:R-:W2:Y:S02]  /*a1e0*/  @!P0 SYNCS.PHASECHK.TRANS64 P0, [R0+URZ], R3 ;  /* 0x00000003000085a7 */ /* 0x000ea400080010ff */
[----:B--2---:R-:W-:Y:S05]  /*a1f0*/  @!P0 BRA `(.L_x_178) ;  /* 0xfffffffc00f08947 */ /* 0x004fea000383ffff */
[----:B------:R-:W-:Y:S05]  /*a200*/  BRA `(.L_x_179) ;  /* 0xffffff8c00147947 */ /* 0x000fea000383ffff */
.L_x_54:
[----:B----4-:R-:W-:-:S07]  /*a210*/  MOV R0, UR5 ;  /* 0x0000000500007c02 */ /* 0x010fce0008000f00 */
.L_x_180:
[----:B-1----:R1:W2:Y:S02]  /*a220*/  SYNCS.PHASECHK.TRANS64.TRYWAIT P0, [R0+URZ], R3 ;  /* 0x00000003000075a7 */ /* 0x0022a400080011ff */
[----:B--2---:R-:W-:Y:S05]  /*a230*/  @!P0 NANOSLEEP.SYNCS 0x989680 ;  /* 0x009896800000895d */ /* 0x004fea0003900000 */
[----:B------:R-:W2:Y:S02]  /*a240*/  @!P0 SYNCS.PHASECHK.TRANS64 P0, [R0+URZ], R3 ;  /* 0x00000003000085a7 */ /* 0x000ea400080010ff */
[----:B--2---:R-:W-:Y:S05]  /*a250*/  @!P0 BRA `(.L_x_180) ;  /* 0xfffffffc00f08947 */ /* 0x004fea000383ffff */
[----:B------:R-:W-:Y:S05]  /*a260*/  BRA `(.L_x_181) ;  /* 0xffffff8c00207947 */ /* 0x000fea000383ffff */
.L_x_55:
[----:B----4-:R-:W-:-:S07]  /*a270*/  MOV R0, UR5 ;  /* 0x0000000500007c02 */ /* 0x010fce0008000f00 */
.L_x_182:
[----:B-1----:R1:W2:Y:S02]  /*a280*/  SYNCS.PHASECHK.TRANS64.TRYWAIT P0, [R0+URZ], R3 ;  /* 0x00000003000075a7 */ /* 0x0022a400080011ff */
[----:B--2---:R-:W-:Y:S05]  /*a290*/  @!P0 NANOSLEEP.SYNCS 0x989680 ;  /* 0x009896800000895d */ /* 0x004fea0003900000 */
[----:B------:R-:W2:Y:S02]  /*a2a0*/  @!P0 SYNCS.PHASECHK.TRANS64 P0, [R0+URZ], R3 ;  /* 0x00000003000085a7 */ /* 0x000ea400080010ff */
[----:B--2---:R-:W-:Y:S05]  /*a2b0*/  @!P0 BRA `(.L_x_182) ;  /* 0xfffffffc00f08947 */ /* 0x004fea000383ffff */
[----:B------:R-:W-:Y:S05]  /*a2c0*/  BRA `(.L_x_183) ;  /* 0xffffff8c002c7947 */ /* 0x000fea000383ffff */
.L_x_58:
[----:B-1----:R1:W2:Y:S02]  /*a2d0*/  SYNCS.PHASECHK.TRANS64.TRYWAIT P0, [R0+URZ+0x1f0], R5 ;  /* 0x0001f005000075a7 */ /* 0x0022a400080011ff */
[----:B--2---:R-:W-:Y:S05]  /*a2e0*/  @!P0 NANOSLEEP.SYNCS 0x989680 ;  /* 0x009896800000895d */ /* 0x004fea0003900000 */
[----:B------:R-:W2:Y:S02]  /*a2f0*/  @!P0 SYNCS.PHASECHK.TRANS64 P0, [R0+URZ+0x1f0], R5 ;  /* 0x0001f005000085a7 */ /* 0x000ea400080010ff */
[----:B--2---:R-:W-:Y:S05]  /*a300*/  @!P0 BRA `(.L_x_58) ;  /* 0xfffffffc00f08947 */ /* 0x004fea000383ffff */
[----:B------:R-:W-:Y:S05]  /*a310*/  BRA `(.L_x_184) ;  /* 0xffffff8c00887947 */ /* 0x000fea000383ffff */
.L_x_59:
[----:B------:R-:W-:-:S07]  /*a320*/  MOV R0, UR5 ;  /* 0x0000000500007c02 */ /* 0x000fce0008000f00 */
.L_x_185:
[----:B-1----:R1:W2:Y:S02]  /*a330*/  SYNCS.PHASECHK.TRANS64.TRYWAIT P0, [R0+URZ+0x1a0], R5 ;  /* 0x0001a005000075a7 */ /* 0x0022a400080011ff */
[----:B--2---:R-:W-:Y:S05]  /*a340*/  @!P0 NANOSLEEP.SYNCS 0x989680 ;  /* 0x009896800000895d */ /* 0x004fea0003900000 */
[----:B------:R-:W2:Y:S02]  /*a350*/  @!P0 SYNCS.PHASECHK.TRANS64 P0, [R0+URZ+0x1a0], R5 ;  /* 0x0001a005000085a7 */ /* 0x000ea400080010ff */
[----:B--2---:R-:W-:Y:S05]  /*a360*/  @!P0 BRA `(.L_x_185) ;  /* 0xfffffffc00f08947 */ /* 0x004fea000383ffff */
[----:B------:R-:W-:Y:S05]  /*a370*/  BRA `(.L_x_186) ;  /* 0xffffff8c00987947 */ /* 0x000fea000383ffff */
.L_x_60:
[----:B-1----:R1:W2:Y:S02]  /*a380*/  SYNCS.PHASECHK.TRANS64.TRYWAIT P1, [R0+URZ+0x190], R5 ;  /* 0x00019005000075a7 */ /* 0x0022a400080211ff */
[----:B--2---:R-:W-:Y:S05]  /*a390*/  @!P1 NANOSLEEP.SYNCS 0x989680 ;  /* 0x009896800000995d */ /* 0x004fea0003900000 */
[----:B------:R-:W2:Y:S02]  /*a3a0*/  @!P1 SYNCS.PHASECHK.TRANS64 P1, [R0+URZ+0x190], R5 ;  /* 0x00019005000095a7 */ /* 0x000ea400080210ff */
[----:B--2---:R-:W-:Y:S05]  /*a3b0*/  @!P1 BRA `(.L_x_60) ;  /* 0xfffffffc00f09947 */ /* 0x004fea000383ffff */
[----:B------:R-:W-:Y:S05]  /*a3c0*/  BRA `(.L_x_187) ;  /* 0xffffff8c00c87947 */ /* 0x000fea000383ffff */
.L_x_63:
[----:B------:R-:W-:-:S07]  /*a3d0*/  MOV R0, UR5 ;  /* 0x0000000500007c02 */ /* 0x000fce0008000f00 */
.L_x_188:
[----:B-1----:R1:W2:Y:S02]  /*a3e0*/  SYNCS.PHASECHK.TRANS64.TRYWAIT P0, [R0+URZ+0x1a0], R3 ;  /* 0x0001a003000075a7 */ /* 0x0022a400080011ff */
[----:B--2---:R-:W-:Y:S05]  /*a3f0*/  @!P0 NANOSLEEP.SYNCS 0x989680 ;  /* 0x009896800000895d */ /* 0x004fea0003900000 */
[----:B------:R-:W2:Y:S02]  /*a400*/  @!P0 SYNCS.PHASECHK.TRANS64 P0, [R0+URZ+0x1a0], R3 ;  /* 0x0001a003000085a7 */ /* 0x000ea400080010ff */
[----:B--2---:R-:W-:Y:S05]  /*a410*/  @!P0 BRA `(.L_x_188) ;  /* 0xfffffffc00f08947 */ /* 0x004fea000383ffff */
[----:B------:R-:W-:Y:S05]  /*a420*/  BRA `(.L_x_62) ;  /* 0xffffff90001c7947 */ /* 0x000fea000383ffff */
.L_x_70:
[----:B-1----:R1:W2:Y:S02]  /*a430*/  SYNCS.PHASECHK.TRANS64.TRYWAIT P1, [R0+URZ+0x190], R5 ;  /* 0x00019005000075a7 */ /* 0x0022a400080211ff */
[----:B--2---:R-:W-:Y:S05]  /*a440*/  @!P1 NANOSLEEP.SYNCS 0x989680 ;  /* 0x009896800000995d */ /* 0x004fea0003900000 */
[----:B------:R-:W2:Y:S02]  /*a450*/  @!P1 SYNCS.PHASECHK.TRANS64 P1, [R0+URZ+0x190], R5 ;  /* 0x00019005000095a7 */ /* 0x000ea400080210ff */
[----:B--2---:R-:W-:Y:S05]  /*a460*/  @!P1 BRA `(.L_x_70) ;  /* 0xfffffffc00f09947 */ /* 0x004fea000383ffff */
[----:B------:R-:W-:Y:S05]  /*a470*/  BRA `(.L_x_189) ;  /* 0xffffff9400747947 */ /* 0x000fea000383ffff */
.L_x_71:
[----:B------:R-:W-:-:S07]  /*a480*/  MOV R3, UR9 ;  /* 0x0000000900037c02 */ /* 0x000fce0008000f00 */
.L_x_190:
[----:B-1----:R1:W2:Y:S02]  /*a490*/  SYNCS.PHASECHK.TRANS64.TRYWAIT P0, [R3+URZ+0x1d0], R0 ;  /* 0x0001d000030075a7 */ /* 0x0022a400080011ff */
[----:B--2---:R-:W-:Y:S05]  /*a4a0*/  @!P0 NANOSLEEP.SYNCS 0x989680 ;  /* 0x009896800000895d */ /* 0x004fea0003900000 */
[----:B------:R-:W2:Y:S02]  /*a4b0*/  @!P0 SYNCS.PHASECHK.TRANS64 P0, [R3+URZ+0x1d0], R0 ;  /* 0x0001d000030085a7 */ /* 0x000ea400080010ff */
[----:B--2---:R-:W-:Y:S05]  /*a4c0*/  @!P0 BRA `(.L_x_190) ;  /* 0xfffffffc00f08947 */ /* 0x004fea000383ffff */
[----:B------:R-:W-:Y:S05]  /*a4d0*/  BRA `(.L_x_191) ;  /* 0xffffff9400a87947 */ /* 0x000fea000383ffff */
.L_x_74:
[----:B------:R-:W-:Y:S07]  /*a4e0*/  MOV R0, UR7 ;  /* 0x0000000700007c02 */ /* 0x000fee0008000f00 */
.L_x_192:
[----:B-1----:R1:W2:Y:S02]  /*a4f0*/  SYNCS.PHASECHK.TRANS64.TRYWAIT P0, [R0+URZ], R3 ;  /* 0x00000003000075a7 */ /* 0x0022a400080011ff */
[----:B--2---:R-:W-:Y:S05]  /*a500*/  @!P0 NANOSLEEP.SYNCS 0x989680 ;  /* 0x009896800000895d */ /* 0x004fea0003900000 */
[----:B------:R-:W2:Y:S02]  /*a510*/  @!P0 SYNCS.PHASECHK.TRANS64 P0, [R0+URZ], R3 ;  /* 0x00000003000085a7 */ /* 0x000ea400080010ff */
[----:B--2---:R-:W-:Y:S05]  /*a520*/  @!P0 BRA `(.L_x_192) ;  /* 0xfffffffc00f08947 */ /* 0x004fea000383ffff */
[----:B------:R-:W-:Y:S05]  /*a530*/  BRA `(.L_x_73) ;  /* 0xffffff9400e07947 */ /* 0x000fea000383ffff */
.L_x_77:
[----:B------:R-:W-:-:S07]  /*a540*/  MOV R0, UR5 ;  /* 0x0000000500007c02 */ /* 0x000fce0008000f00 */
.L_x_193:
[----:B--2---:R2:W3:Y:S02]  /*a550*/  SYNCS.PHASECHK.TRANS64.TRYWAIT P0, [R0+URZ], R3 ;  /* 0x00000003000075a7 */ /* 0x0044e400080011ff */
[----:B---3--:R-:W-:Y:S05]  /*a560*/  @!P0 NANOSLEEP.SYNCS 0x989680 ;  /* 0x009896800000895d */ /* 0x008fea0003900000 */
[----:B------:R-:W3:Y:S02]  /*a570*/  @!P0 SYNCS.PHASECHK.TRANS64 P0, [R0+URZ], R3 ;  /* 0x00000003000085a7 */ /* 0x000ee400080010ff */
[----:B---3--:R-:W-:Y:S05]  /*a580*/  @!P0 BRA `(.L_x_193) ;  /* 0xfffffffc00f08947 */ /* 0x008fea000383ffff */
[----:B------:R-:W-:Y:S05]  /*a590*/  BRA `(.L_x_194) ;  /* 0xffffff9800807947 */ /* 0x000fea000383ffff */
.L_x_78:
[----:B------:R-:W-:-:S07]  /*a5a0*/  MOV R0, UR5 ;  /* 0x0000000500007c02 */ /* 0x000fce0008000f00 */
.L_x_195:
[----:B--2---:R2:W3:Y:S02]  /*a5b0*/  SYNCS.PHASECHK.TRANS64.TRYWAIT P0, [R0+URZ], R3 ;  /* 0x00000003000075a7 */ /* 0x0044e400080011ff */
[----:B---3--:R-:W-:Y:S05]  /*a5c0*/  @!P0 NANOSLEEP.SYNCS 0x989680 ;  /* 0x009896800000895d */ /* 0x008fea0003900000 */
[----:B------:R-:W3:Y:S02]  /*a5d0*/  @!P0 SYNCS.PHASECHK.TRANS64 P0, [R0+URZ], R3 ;  /* 0x00000003000085a7 */ /* 0x000ee400080010ff */
[----:B---3--:R-:W-:Y:S05]  /*a5e0*/  @!P0 BRA `(.L_x_195) ;  /* 0xfffffffc00f08947 */ /* 0x008fea000383ffff */
[----:B------:R-:W-:Y:S05]  /*a5f0*/  BRA `(.L_x_196) ;  /* 0xffffff98008c7947 */ /* 0x000fea000383ffff */
.L_x_79:
[----:B------:R-:W-:-:S07]  /*a600*/  MOV R0, UR5 ;  /* 0x0000000500007c02 */ /* 0x000fce0008000f00 */
.L_x_197:
[----:B--2---:R2:W3:Y:S02]  /*a610*/  SYNCS.PHASECHK.TRANS64.TRYWAIT P0, [R0+URZ], R3 ;  /* 0x00000003000075a7 */ /* 0x0044e400080011ff */
[----:B---3--:R-:W-:Y:S05]  /*a620*/  @!P0 NANOSLEEP.SYNCS 0x989680 ;  /* 0x009896800000895d */ /* 0x008fea0003900000 */
[----:B------:R-:W3:Y:S02]  /*a630*/  @!P0 SYNCS.PHASECHK.TRANS64 P0, [R0+URZ], R3 ;  /* 0x00000003000085a7 */ /* 0x000ee400080010ff */
[----:B---3--:R-:W-:Y:S05]  /*a640*/  @!P0 BRA `(.L_x_197) ;  /* 0xfffffffc00f08947 */ /* 0x008fea000383ffff */
[----:B------:R-:W-:Y:S05]  /*a650*/  BRA `(.L_x_198) ;  /* 0xffffff9800987947 */ /* 0x000fea000383ffff */
.L_x_80:
[----:B------:R-:W-:-:S07]  /*a660*/  MOV R0, UR7 ;  /* 0x0000000700007c02 */ /* 0x000fce0008000f00 */
.L_x_199:
[----:B--2---:R2:W3:Y:S02]  /*a670*/  SYNCS.PHASECHK.TRANS64.TRYWAIT P0, [R0+URZ], R3 ;  /* 0x00000003000075a7 */ /* 0x0044e400080011ff */
[----:B---3--:R-:W-:Y:S05]  /*a680*/  @!P0 NANOSLEEP.SYNCS 0x989680 ;  /* 0x009896800000895d */ /* 0x008fea0003900000 */
[----:B------:R-:W3:Y:S02]  /*a690*/  @!P0 SYNCS.PHASECHK.TRANS64 P0, [R0+URZ], R3 ;  /* 0x00000003000085a7 */ /* 0x000ee400080010ff */
[----:B---3--:R-:W-:Y:S05]  /*a6a0*/  @!P0 BRA `(.L_x_199) ;  /* 0xfffffffc00f08947 */ /* 0x008fea000383ffff */
[----:B------:R-:W-:Y:S05]  /*a6b0*/  BRA `(.L_x_200) ;  /* 0xffffff9800a47947 */ /* 0x000fea000383ffff */
.L_x_85:
[----:B--2---:R2:W3:Y:S02]  /*a6c0*/  SYNCS.PHASECHK.TRANS64.TRYWAIT P0, [R0+URZ+0x190], R3 ;  /* 0x00019003000075a7 */ /* 0x0044e400080011ff */
[----:B---3--:R-:W-:Y:S05]  /*a6d0*/  @!P0 NANOSLEEP.SYNCS 0x989680 ;  /* 0x009896800000895d */ /* 0x008fea0003900000 */
[----:B------:R-:W3:Y:S02]  /*a6e0*/  @!P0 SYNCS.PHASECHK.TRANS64 P0, [R0+URZ+0x190], R3 ;  /* 0x00019003000085a7 */ /* 0x000ee400080010ff */
[----:B---3--:R-:W-:Y:S05]  /*a6f0*/  @!P0 BRA `(.L_x_85) ;  /* 0xfffffffc00f08947 */ /* 0x008fea000383ffff */
[----:B------:R-:W-:Y:S05]  /*a700*/  BRA `(.L_x_201) ;  /* 0xffffff9c00b07947 */ /* 0x000fea000383ffff */
.L_x_88:
[----:B------:R-:W-:Y:S07]  /*a710*/  MOV R0, UR7 ;  /* 0x0000000700007c02 */ /* 0x000fee0008000f00 */
.L_x_202:
[----:B--2---:R2:W3:Y:S02]  /*a720*/  SYNCS.PHASECHK.TRANS64.TRYWAIT P0, [R0+URZ+0x188], R3 ;  /* 0x00018803000075a7 */ /* 0x0044e400080011ff */
[----:B---3--:R-:W-:Y:S05]  /*a730*/  @!P0 NANOSLEEP.SYNCS 0x989680 ;  /* 0x009896800000895d */ /* 0x008fea0003900000 */
[----:B------:R-:W3:Y:S02]  /*a740*/  @!P0 SYNCS.PHASECHK.TRANS64 P0, [R0+URZ+0x188], R3 ;  /* 0x00018803000085a7 */ /* 0x000ee400080010ff */
[----:B---3--:R-:W-:Y:S05]  /*a750*/  @!P0 BRA `(.L_x_202) ;  /* 0xfffffffc00f08947 */ /* 0x008fea000383ffff */
[----:B------:R-:W-:Y:S05]  /*a760*/  BRA `(.L_x_87) ;  /* 0xffffffa000907947 */ /* 0x000fea000383ffff */
.L_x_91:
[----:B------:R-:W-:Y:S07]  /*a770*/  MOV R3, UR7 ;  /* 0x0000000700037c02 */ /* 0x000fee0008000f00 */
.L_x_203:
[----:B-1----:R1:W2:Y:S02]  /*a780*/  SYNCS.PHASECHK.TRANS64.TRYWAIT P0, [R3+URZ+0x160], R12 ;  /* 0x0001600c030075a7 */ /* 0x0022a400080011ff */
[----:B--2---:R-:W-:Y:S05]  /*a790*/  @!P0 NANOSLEEP.SYNCS 0x989680 ;  /* 0x009896800000895d */ /* 0x004fea0003900000 */
[----:B------:R-:W2:Y:S02]  /*a7a0*/  @!P0 SYNCS.PHASECHK.TRANS64 P0, [R3+URZ+0x160], R12 ;  /* 0x0001600c030085a7 */ /* 0x000ea400080010ff */
[----:B--2---:R-:W-:Y:S05]  /*a7b0*/  @!P0 BRA `(.L_x_203) ;  /* 0xfffffffc00f08947 */ /* 0x004fea000383ffff */
[----:B------:R-:W-:Y:S05]  /*a7c0*/  BRA `(.L_x_204) ;  /* 0xffffffa400087947 */ /* 0x000fea000383ffff */
.L_x_92:
[----:B-1----:R-:W-:Y:S07]  /*a7d0*/  MOV R3, UR7 ;  /* 0x0000000700037c02 */ /* 0x002fee0008000f00 */
.L_x_205:
[----:B-1----:R1:W2:Y:S02]  /*a7e0*/  SYNCS.PHASECHK.TRANS64.TRYWAIT P0, [R3+URZ+0x168], R12 ;  /* 0x0001680c030075a7 */ /* 0x0022a400080011ff */
[----:B--2---:R-:W-:Y:S05]  /*a7f0*/  @!P0 NANOSLEEP.SYNCS 0x989680 ;  /* 0x009896800000895d */ /* 0x004fea0003900000 */
[----:B------:R-:W2:Y:S02]  /*a800*/  @!P0 SYNCS.PHASECHK.TRANS64 P0, [R3+URZ+0x168], R12 ;  /* 0x0001680c030085a7 */ /* 0x000ea400080010ff */
[----:B--2---:R-:W-:Y:S05]  /*a810*/  @!P0 BRA `(.L_x_205) ;  /* 0xfffffffc00f08947 */ /* 0x004fea000383ffff */
[----:B------:R-:W-:Y:S05]  /*a820*/  BRA `(.L_x_206) ;  /* 0xffffffa400447947 */ /* 0x000fea000383ffff */
.L_x_93:
[----:B-1----:R-:W-:Y:S07]  /*a830*/  MOV R3, UR7 ;  /* 0x0000000700037c02 */ /* 0x002fee0008000f00 */
.L_x_207:
[----:B-1----:R1:W2:Y:S02]  /*a840*/  SYNCS.PHASECHK.TRANS64.TRYWAIT P0, [R3+URZ+0x170], R12 ;  /* 0x0001700c030075a7 */ /* 0x0022a400080011ff */
[----:B--2---:R-:W-:Y:S05]  /*a850*/  @!P0 NANOSLEEP.SYNCS 0x989680 ;  /* 0x009896800000895d */ /* 0x004fea0003900000 */
[----:B------:R-:W2:Y:S02]  /*a860*/  @!P0 SYNCS.PHASECHK.TRANS64 P0, [R3+URZ+0x170], R12 ;  /* 0x0001700c030085a7 */ /* 0x000ea400080010ff */
[----:B--2---:R-:W-:Y:S05]  /*a870*/  @!P0 BRA `(.L_x_207) ;  /* 0xfffffffc00f08947 */ /* 0x004fea000383ffff */
[----:B------:R-:W-:Y:S05]  /*a880*/  BRA `(.L_x_208) ;  /* 0xffffffa4008c7947 */ /* 0x000fea000383ffff */
.L_x_94:
[----:B------:R-:W-:Y:S07]  /*a890*/  MOV R3, UR7 ;  /* 0x0000000700037c02 */ /* 0x000fee0008000f00 */
.L_x_209:
[----:B-1----:R1:W2:Y:S02]  /*a8a0*/  SYNCS.PHASECHK.TRANS64.TRYWAIT P0, [R3+URZ+0x178], R12 ;  /* 0x0001780c030075a7 */ /* 0x0022a400080011ff */
[----:B--2---:R-:W-:Y:S05]  /*a8b0*/  @!P0 NANOSLEEP.SYNCS 0x989680 ;  /* 0x009896800000895d */ /* 0x004fea0003900000 */
[----:B------:R-:W2:Y:S02]  /*a8c0*/  @!P0 SYNCS.PHASECHK.TRANS64 P0, [R3+URZ+0x178], R12 ;  /* 0x0001780c030085a7 */ /* 0x000ea400080010ff */
[----:B--2---:R-:W-:Y:S05]  /*a8d0*/  @!P0 BRA `(.L_x_209) ;  /* 0xfffffffc00f08947 */ /* 0x004fea000383ffff */
[----:B------:R-:W-:Y:S05]  /*a8e0*/  BRA `(.L_x_210) ;  /* 0xffffffa800147947 */ /* 0x000fea000383ffff */
.L_x_96:
[----:B------:R-:W-:-:S07]  /*a8f0*/  MOV R0, UR7 ;  /* 0x0000000700007c02 */ /* 0x000fce0008000f00 */
.L_x_211:
[----:B-1----:R1:W3:Y:S02]  /*a900*/  SYNCS.PHASECHK.TRANS64.TRYWAIT P0, [R0+URZ+0x160], R3 ;  /* 0x00016003000075a7 */ /* 0x0022e400080011ff */
[----:B---3--:R-:W-:Y:S05]  /*a910*/  @!P0 NANOSLEEP.SYNCS 0x989680 ;  /* 0x009896800000895d */ /* 0x008fea0003900000 */
[----:B------:R-:W3:Y:S02]  /*a920*/  @!P0 SYNCS.PHASECHK.TRANS64 P0, [R0+URZ+0x160], R3 ;  /* 0x00016003000085a7 */ /* 0x000ee400080010ff */
[----:B---3--:R-:W-:Y:S05]  /*a930*/  @!P0 BRA `(.L_x_211) ;  /* 0xfffffffc00f08947 */ /* 0x008fea000383ffff */
[----:B------:R-:W-:Y:S05]  /*a940*/  BRA `(.L_x_212) ;  /* 0xffffffa800847947 */ /* 0x000fea000383ffff */
.L_x_97:
[----:B-1----:R-:W-:-:S07]  /*a950*/  MOV R0, UR7 ;  /* 0x0000000700007c02 */ /* 0x002fce0008000f00 */
.L_x_213:
[----:B-1----:R1:W3:Y:S02]  /*a960*/  SYNCS.PHASECHK.TRANS64.TRYWAIT P0, [R0+URZ+0x168], R3 ;  /* 0x00016803000075a7 */ /* 0x0022e400080011ff */
[----:B---3--:R-:W-:Y:S05]  /*a970*/  @!P0 NANOSLEEP.SYNCS 0x989680 ;  /* 0x009896800000895d */ /* 0x008fea0003900000 */
[----:B------:R-:W3:Y:S02]  /*a980*/  @!P0 SYNCS.PHASECHK.TRANS64 P0, [R0+URZ+0x168], R3 ;  /* 0x00016803000085a7 */ /* 0x000ee400080010ff */
[----:B---3--:R-:W-:Y:S05]  /*a990*/  @!P0 BRA `(.L_x_213) ;  /* 0xfffffffc00f08947 */ /* 0x008fea000383ffff */
[----:B------:R-:W-:Y:S05]  /*a9a0*/  BRA `(.L_x_214) ;  /* 0xffffffa800747947 */ /* 0x000fea000383ffff */
.L_x_98:
[----:B-1----:R-:W-:-:S07]  /*a9b0*/  MOV R0, UR7 ;  /* 0x0000000700007c02 */ /* 0x002fce0008000f00 */
.L_x_215:
[----:B-1----:R1:W3:Y:S02]  /*a9c0*/  SYNCS.PHASECHK.TRANS64.TRYWAIT P0, [R0+URZ+0x170], R3 ;  /* 0x00017003000075a7 */ /* 0x0022e400080011ff */
[----:B---3--:R-:W-:Y:S05]  /*a9d0*/  @!P0 NANOSLEEP.SYNCS 0x989680 ;  /* 0x009896800000895d */ /* 0x008fea0003900000 */
[----:B------:R-:W3:Y:S02]  /*a9e0*/  @!P0 SYNCS.PHASECHK.TRANS64 P0, [R0+URZ+0x170], R3 ;  /* 0x00017003000085a7 */ /* 0x000ee400080010ff */
[----:B---3--:R-:W-:Y:S05]  /*a9f0*/  @!P0 BRA `(.L_x_215) ;  /* 0xfffffffc00f08947 */ /* 0x008fea000383ffff */
[----:B------:R-:W-:Y:S05]  /*aa00*/  BRA `(.L_x_216) ;  /* 0xffffffa800647947 */ /* 0x000fea000383ffff */
.L_x_100:
[----:B--2---:R2:W4:Y:S02]  /*aa10*/  SYNCS.PHASECHK.TRANS64.TRYWAIT P0, [R0+URZ+0x190], R3 ;  /* 0x00019003000075a7 */ /* 0x00452400080011ff */
[----:B----4-:R-:W-:Y:S05]  /*aa20*/  @!P0 NANOSLEEP.SYNCS 0x989680 ;  /* 0x009896800000895d */ /* 0x010fea0003900000 */
[----:B------:R-:W4:Y:S02]  /*aa30*/  @!P0 SYNCS.PHASECHK.TRANS64 P0, [R0+URZ+0x190], R3 ;  /* 0x00019003000085a7 */ /* 0x000f2400080010ff */
[----:B----4-:R-:W-:Y:S05]  /*aa40*/  @!P0 BRA `(.L_x_100) ;  /* 0xfffffffc00f08947 */ /* 0x010fea000383ffff */
[----:B------:R-:W-:Y:S05]  /*aa50*/  BRA `(.L_x_217) ;  /* 0xffffffac00347947 */ /* 0x000fea000383ffff */
.L_x_111:
[----:B-1----:R1:W3:Y:S02]  /*aa60*/  SYNCS.PHASECHK.TRANS64.TRYWAIT P1, [R0+URZ+0x140], R3 ;  /* 0x00014003000075a7 */ /* 0x0022e400080211ff */
[----:B---3--:R-:W-:Y:S05]  /*aa70*/  @!P1 NANOSLEEP.SYNCS 0x989680 ;  /* 0x009896800000995d */ /* 0x008fea0003900000 */
[----:B------:R-:W3:Y:S02]  /*aa80*/  @!P1 SYNCS.PHASECHK.TRANS64 P1, [R0+URZ+0x140], R3 ;  /* 0x00014003000095a7 */ /* 0x000ee400080210ff */
[----:B---3--:R-:W-:Y:S05]  /*aa90*/  @!P1 BRA `(.L_x_111) ;  /* 0xfffffffc00f09947 */ /* 0x008fea000383ffff */
[----:B------:R-:W-:Y:S05]  /*aaa0*/  BRA `(.L_x_110) ;  /* 0xffffffb8004c7947 */ /* 0x000fea000383ffff */
.L_x_113:
[----:B---3--:R3:W4:Y:S02]  /*aab0*/  SYNCS.PHASECHK.TRANS64.TRYWAIT P0, [R108+URZ+0x1b0], R7 ;  /* 0x0001b0076c0075a7 */ /* 0x00872400080011ff */
[----:B----4-:R-:W-:Y:S05]  /*aac0*/  @!P0 NANOSLEEP.SYNCS 0x989680 ;  /* 0x009896800000895d */ /* 0x010fea0003900000 */
[----:B------:R-:W4:Y:S02]  /*aad0*/  @!P0 SYNCS.PHASECHK.TRANS64 P0, [R108+URZ+0x1b0], R7 ;  /* 0x0001b0076c0085a7 */ /* 0x000f2400080010ff */
[----:B----4-:R-:W-:Y:S05]  /*aae0*/  @!P0 BRA `(.L_x_113) ;  /* 0xfffffffc00f08947 */ /* 0x010fea000383ffff */
[----:B------:R-:W-:Y:S05]  /*aaf0*/  BRA `(.L_x_112) ;  /* 0xffffffb800a07947 */ /* 0x000fea000383ffff */
.L_x_121:
[----:B--2---:R2:W3:Y:S02]  /*ab00*/  SYNCS.PHASECHK.TRANS64.TRYWAIT P0, [R55+URZ+0x140], R0 ;  /* 0x00014000370075a7 */ /* 0x0044e400080011ff */
[----:B---3--:R-:W-:Y:S05]  /*ab10*/  @!P0 NANOSLEEP.SYNCS 0x989680 ;  /* 0x009896800000895d */ /* 0x008fea0003900000 */
[----:B------:R-:W3:Y:S02]  /*ab20*/  @!P0 SYNCS.PHASECHK.TRANS64 P0, [R55+URZ+0x140], R0 ;  /* 0x00014000370085a7 */ /* 0x000ee400080010ff */
[----:B---3--:R-:W-:Y:S05]  /*ab30*/  @!P0 BRA `(.L_x_121) ;  /* 0xfffffffc00f08947 */ /* 0x008fea000383ffff */
[----:B------:R-:W-:Y:S05]  /*ab40*/  BRA `(.L_x_120) ;  /* 0xffffffc400987947 */ /* 0x000fea000383ffff */
.L_x_129:
[----:B--2---:R2:W3:Y:S02]  /*ab50*/  SYNCS.PHASECHK.TRANS64.TRYWAIT P0, [R73+URZ+0x140], R2 ;  /* 0x00014002490075a7 */ /* 0x0044e400080011ff */
[----:B---3--:R-:W-:Y:S05]  /*ab60*/  @!P0 NANOSLEEP.SYNCS 0x989680 ;  /* 0x009896800000895d */ /* 0x008fea0003900000 */
[----:B------:R-:W3:Y:S02]  /*ab70*/  @!P0 SYNCS.PHASECHK.TRANS64 P0, [R73+URZ+0x140], R2 ;  /* 0x00014002490085a7 */ /* 0x000ee400080010ff */
[----:B---3--:R-:W-:Y:S05]  /*ab80*/  @!P0 BRA `(.L_x_129) ;  /* 0xfffffffc00f08947 */ /* 0x008fea000383ffff */
[----:B------:R-:W-:Y:S05]  /*ab90*/  BRA `(.L_x_128) ;  /* 0xffffffd000d47947 */ /* 0x000fea000383ffff */
.L_x_137:
[----:B--2---:R2:W3:Y:S02]  /*aba0*/  SYNCS.PHASECHK.TRANS64.TRYWAIT P0, [R76+URZ+0x140], R3 ;  /* 0x000140034c0075a7 */ /* 0x0044e400080011ff */
[----:B---3--:R-:W-:Y:S05]  /*abb0*/  @!P0 NANOSLEEP.SYNCS 0x989680 ;  /* 0x009896800000895d */ /* 0x008fea0003900000 */
[----:B------:R-:W3:Y:S02]  /*abc0*/  @!P0 SYNCS.PHASECHK.TRANS64 P0, [R76+URZ+0x140], R3 ;  /* 0x000140034c0085a7 */ /* 0x000ee400080010ff */
[----:B---3--:R-:W-:Y:S05]  /*abd0*/  @!P0 BRA `(.L_x_137) ;  /* 0xfffffffc00f08947 */ /* 0x008fea000383ffff */
[----:B------:R-:W-:Y:S05]  /*abe0*/  BRA `(.L_x_136) ;  /* 0xffffffe0001c7947 */ /* 0x000fea000383ffff */
        .weak           $__internal_0_$__cuda_sm10x_tcgen05_guardrail_trap_col_being_dealloced_not_returned_by_alloc
        .type           $__internal_0_$__cuda_sm10x_tcgen05_guardrail_trap_col_being_dealloced_not_returned_by_alloc,@function
        .size           $__internal_0_$__cuda_sm10x_tcgen05_guardrail_trap_col_being_dealloced_not_returned_by_alloc,($__internal_1_$__cuda_sm10x_tcgen05_guardrail_trap_phase_invalid_during_alloc - $__internal_0_$__cuda_sm10x_tcgen05_guardrail_trap_col_being_dealloced_not_returned_by_alloc)
$__internal_0_$__cuda_sm10x_tcgen05_guardrail_trap_col_being_dealloced_not_returned_by_alloc:
[----:B------:R-:W-:Y:S05]  /*abf0*/  BPT.TRAP 0x1 ;  /* 0x000000040000795c */ /* 0x000fea0000300000 */
[----:B------:R-:W-:-:S04]  /*ac00*/  HFMA2 R3, -RZ, RZ, 0, 0 ;  /* 0x00000000ff037431 */ /* 0x000fc800000001ff */
[----:B------:R-:W-:Y:S05]  /*ac10*/  RET.REL.NODEC R2 `(_ZN7cutlass13device_kernelINS_4gemm6kernel13GemmUniversalIN4cute5tupleIJiiiiEEENS1_10collective13CollectiveMmaINS1_35MainloopSm100TmaUmmaWarpSpecializedILi20ELi2ELi4ENS5_IJNS4_1CILi1EEESB_SB_EEEEENS5_IJNSA_ILi64EEENSA_ILi256EEENSA_ILi32EEEEEEaNS5_IJlSB_lEEEaSI_NS4_8TiledMMAINS4_8MMA_AtomIJNS4_15SM100_MMA_S8_SSIaaiLi64ELi256ELNS4_4UMMA5MajorE0ELSN_0ELNSM_8SaturateE0EEEEEENS4_6LayoutISC_NS5_IJNSA_ILi0EEESS_SS_EEEEENS5_IJNS4_10UnderscoreESV_SV_EEEEENS4_13SM90_TMA_LOADENS4_14ComposedLayoutINS4_7SwizzleILi1ELi4ELi3EEENS4_18smem_ptr_flag_bitsILi8EEENSR_INS5_IJNSA_ILi8EEESG_EEENS5_IJSG_SB_EEEEEEEvNS4_8identityESY_S18_vS19_EENS_8epilogue10collective18CollectiveEpilogueINS1B_23Sm100TmaWarpSpecializedILi4ELi2ELi32ELb0ELb0EEEJSH_NS5_IJNSR_ISE_SB_EES1G_EEEaSI_aSI_NS1B_6fusion15FusionCallbacksIS1F_NS1I_17LinearCombinationIaiaiLNS_15FloatRoundStyleE2EEESH_S1H_JEEENS4_5SM1004TMEM4LOAD26SM100_TMEM_LOAD_16dp32b32xESY_NSZ_INS10_ILi2ELi4ELi3EEES13_NSR_INS5_IJS14_SE_EEENS5_IJSE_SB_EEEEEEENS4_39AutoVectorizingCopyWithAssumedAlignmentILi128EEENS4_14SM90_TMA_STOREES1W_S1Y_S1Y_EEEvvEEEEvNT_6ParamsE) ;  /* 0xffffff5002f87950 */ /* 0x000fea0003c3ffff */
        .weak           $__internal_1_$__cuda_sm10x_tcgen05_guardrail_trap_phase_invalid_during_alloc
        .type           $__internal_1_$__cuda_sm10x_tcgen05_guardrail_trap_phase_invalid_during_alloc,@function
        .size           $__internal_1_$__cuda_sm10x_tcgen05_guardrail_trap_phase_invalid_during_alloc,($__internal_2_$__cuda_sm10x_tcgen05_guardrail_trap_unallocated_columns_being_dealloced - $__internal_1_$__cuda_sm10x_tcgen05_guardrail_trap_phase_invalid_during_alloc)
$__internal_1_$__cuda_sm10x_tcgen05_guardrail_trap_phase_invalid_during_alloc:
[----:B------:R-:W-:Y:S05]  /*ac20*/  BPT.TRAP 0x1 ;  /* 0x000000040000795c */ /* 0x000fea0000300000 */
[----:B------:R-:W-:-:S04]  /*ac30*/  MOV R3, 0x0 ;  /* 0x0000000000037802 */ /* 0x000fc80000000f00 */
[----:B------:R-:W-:Y:S05]  /*ac40*/  RET.REL.NODEC R2 `(_ZN7cutlass13device_kernelINS_4gemm6kernel13GemmUniversalIN4cute5tupleIJiiiiEEENS1_10collective13CollectiveMmaINS1_35MainloopSm100TmaUmmaWarpSpecializedILi20ELi2ELi4ENS5_IJNS4_1CILi1EEESB_SB_EEEEENS5_IJNSA_ILi64EEENSA_ILi256EEENSA_ILi32EEEEEEaNS5_IJlSB_lEEEaSI_NS4_8TiledMMAINS4_8MMA_AtomIJNS4_15SM100_MMA_S8_SSIaaiLi64ELi256ELNS4_4UMMA5MajorE0ELSN_0ELNSM_8SaturateE0EEEEEENS4_6LayoutISC_NS5_IJNSA_ILi0EEESS_SS_EEEEENS5_IJNS4_10UnderscoreESV_SV_EEEEENS4_13SM90_TMA_LOADENS4_14ComposedLayoutINS4_7SwizzleILi1ELi4ELi3EEENS4_18smem_ptr_flag_bitsILi8EEENSR_INS5_IJNSA_ILi8EEESG_EEENS5_IJSG_SB_EEEEEEEvNS4_8identityESY_S18_vS19_EENS_8epilogue10collective18CollectiveEpilogueINS1B_23Sm100TmaWarpSpecializedILi4ELi2ELi32ELb0ELb0EEEJSH_NS5_IJNSR_ISE_SB_EES1G_EEEaSI_aSI_NS1B_6fusion15FusionCallbacksIS1F_NS1I_17LinearCombinationIaiaiLNS_15FloatRoundStyleE2EEESH_S1H_JEEENS4_5SM1004TMEM4LOAD26SM100_TMEM_LOAD_16dp32b32xESY_NSZ_INS10_ILi2ELi4ELi3EEES13_NSR_INS5_IJS14_SE_EEENS5_IJSE_SB_EEEEEEENS4_39AutoVectorizingCopyWithAssumedAlignmentILi128EEENS4_14SM90_TMA_STOREES1W_S1Y_S1Y_EEEvvEEEEvNT_6ParamsE) ;  /* 0xffffff5002ec7950 */ /* 0x000fea0003c3ffff */
        .weak           $__internal_2_$__cuda_sm10x_tcgen05_guardrail_trap_unallocated_columns_being_dealloced
        .type           $__internal_2_$__cuda_sm10x_tcgen05_guardrail_trap_unallocated_columns_being_dealloced,@function
        .size           $__internal_2_$__cuda_sm10x_tcgen05_guardrail_trap_unallocated_columns_being_dealloced,(.L_x_219 - $__internal_2_$__cuda_sm10x_tcgen05_guardrail_trap_unallocated_columns_being_dealloced)
$__internal_2_$__cuda_sm10x_tcgen05_guardrail_trap_unallocated_columns_being_dealloced:
[----:B------:R-:W-:Y:S05]  /*ac50*/  BPT.TRAP 0x1 ;  /* 0x000000040000795c */ /* 0x000fea0000300000 */
[----:B------:R-:W-:-:S04]  /*ac60*/  HFMA2 R3, -RZ, RZ, 0, 0 ;  /* 0x00000000ff037431 */ /* 0x000fc800000001ff */
[----:B------:R-:W-:Y:S05]  /*ac70*/  RET.REL.NODEC R2 `(_ZN7cutlass13device_kernelINS_4gemm6kernel13GemmUniversalIN4cute5tupleIJiiiiEEENS1_10collective13CollectiveMmaINS1_35MainloopSm100TmaUmmaWarpSpecializedILi20ELi2ELi4ENS5_IJNS4_1CILi1EEESB_SB_EEEEENS5_IJNSA_ILi64EEENSA_ILi256EEENSA_ILi32EEEEEEaNS5_IJlSB_lEEEaSI_NS4_8TiledMMAINS4_8MMA_AtomIJNS4_15SM100_MMA_S8_SSIaaiLi64ELi256ELNS4_4UMMA5MajorE0ELSN_0ELNSM_8SaturateE0EEEEEENS4_6LayoutISC_NS5_IJNSA_ILi0EEESS_SS_EEEEENS5_IJNS4_10UnderscoreESV_SV_EEEEENS4_13SM90_TMA_LOADENS4_14ComposedLayoutINS4_7SwizzleILi1ELi4ELi3EEENS4_18smem_ptr_flag_bitsILi8EEENSR_INS5_IJNSA_ILi8EEESG_EEENS5_IJSG_SB_EEEEEEEvNS4_8identityESY_S18_vS19_EENS_8epilogue10collective18CollectiveEpilogueINS1B_23Sm100TmaWarpSpecializedILi4ELi2ELi32ELb0ELb0EEEJSH_NS5_IJNSR_ISE_SB_EES1G_EEEaSI_aSI_NS1B_6fusion15FusionCallbacksIS1F_NS1I_17LinearCombinationIaiaiLNS_15FloatRoundStyleE2EEESH_S1H_JEEENS4_5SM1004TMEM4LOAD26SM100_TMEM_LOAD_16dp32b32xESY_NSZ_INS10_ILi2ELi4ELi3EEES13_NSR_INS5_IJS14_SE_EEENS5_IJSE_SB_EEEEEEENS4_39AutoVectorizingCopyWithAssumedAlignmentILi128EEENS4_14SM90_TMA_STOREES1W_S1Y_S1Y_EEEvvEEEEvNT_6ParamsE) ;  /* 0xffffff5002e07950 */ /* 0x000fea0003c3ffff */
.L_x_218:
[----:B------:R-:W-:-:S00]  /*ac80*/  BRA `(.L_x_218) ;  /* 0xfffffffc00fc7947 */ /* 0x000fc0000383ffff */
[----:B------:R-:W-:-:S00]  /*ac90*/  NOP ;  /* 0x0000000000007918 */ /* 0x000fc00000000000 */
        /* <DEDUP_REMOVED lines=14> */
.L_x_219:


//--------------------- .nv.global.init           --------------------------
	.section	.nv.global.init,"aw",@progbits
.nv.global.init:
	.type		$str$27,@object
	.size		$str$27,($str$28 - $str$27)
$str$27:
        /*0000*/ 	.byte	0x28, 0x61, 0x64, 0x64, 0x72, 0x65, 0x73, 0x73, 0x20, 0x26, 0x20, 0x6d, 0x61, 0x73, 0x6b, 0x29
        /*0010*/ 	.byte	0x20, 0x3d, 0x3d, 0x20, 0x30, 0x00
	.type		$str$28,@object
	.size		$str$28,($str$26 - $str$28)
$str$28:
        /*0016*/ 	.byte	0x2f, 0x74, 0x6d, 0x70, 0x2f, 0x63, 0x75, 0x74, 0x6c, 0x61, 0x73, 0x73, 0x5f, 0x73, 0x77, 0x65
        /*0026*/ 	.byte	0x65, 0x70, 0x5f, 0x73, 0x72, 0x63, 0x2f, 0x69, 0x6e, 0x63, 0x6c, 0x75, 0x64, 0x65, 0x2f, 0x63
        /*0036*/ 	.byte	0x75, 0x74, 0x65, 0x2f, 0x70, 0x6f, 0x69, 0x6e, 0x74, 0x65, 0x72, 0x5f, 0x66, 0x6c, 0x61, 0x67
        /*0046*/ 	.byte	0x67, 0x65, 0x64, 0x2e, 0x68, 0x70, 0x70, 0x00
	.type		$str$26,@object
	.size		$str$26,($str$25 - $str$26)
$str$26:
        /*004e*/ 	.byte	0x2f, 0x74, 0x6d, 0x70, 0x2f, 0x63, 0x75, 0x74, 0x6c, 0x61, 0x73, 0x73, 0x5f, 0x73, 0x77, 0x65
        /*005e*/ 	.byte	0x65, 0x70, 0x5f, 0x73, 0x72, 0x63, 0x2f, 0x69, 0x6e, 0x63, 0x6c, 0x75, 0x64, 0x65, 0x2f, 0x63
        /*006e*/ 	.byte	0x75, 0x74, 0x65, 0x2f, 0x61, 0x74, 0x6f, 0x6d, 0x2f, 0x63, 0x6f, 0x70, 0x79, 0x5f, 0x74, 0x72
        /*007e*/ 	.byte	0x61, 0x69, 0x74, 0x73, 0x5f, 0x73, 0x6d, 0x31, 0x30, 0x30, 0x2e, 0x68, 0x70, 0x70, 0x00
	.type		$str$25,@object
	.size		$str$25,(__unnamed_1 - $str$25)
$str$25:
        /*008d*/ 	.byte	0x28, 0x28, 0x75, 0x69, 0x6e, 0x74, 0x33, 0x32, 0x5f, 0x74, 0x28, 0x74, 0x68, 0x72, 0x65, 0x61
        /*009d*/ 	.byte	0x64, 0x49, 0x64, 0x78, 0x2e, 0x78, 0x29, 0x20, 0x2f, 0x20, 0x33, 0x32, 0x29, 0x20, 0x25, 0x20
        /*00ad*/ 	.byte	0x34, 0x29, 0x20, 0x3d, 0x3d, 0x20, 0x28, 0x28, 0x28, 0x74, 0x6d, 0x65, 0x6d, 0x5f, 0x61, 0x64
        /*00bd*/ 	.byte	0x64, 0x72, 0x20, 0x3e, 0x3e, 0x20, 0x31, 0x36, 0x29, 0x20, 0x2f, 0x20, 0x33, 0x32, 0x29, 0x20
        /*00cd*/ 	.byte	0x25, 0x20, 0x34, 0x29, 0x00
	.type		__unnamed_1,@object
	.size		__unnamed_1,(__unnamed_2 - __unnamed_1)
__unnamed_1:
        /*00d2*/ 	.byte	0x61, 0x75, 0x74, 0x6f, 0x20, 0x63, 0x75, 0x74, 0x65, 0x3a, 0x3a, 0x61, 0x73, 0x5f, 0x70, 0x6f
        /* <DEDUP_REMOVED lines=24> */
        /*0262*/ 	.byte	0x00
	.type		__unnamed_2,@object
	.size		__unnamed_2,(__unnamed_3 - __unnamed_2)
__unnamed_2:
        /* <DEDUP_REMOVED lines=26> */
	.type		__unnamed_3,@object
	.size		__unnamed_3,(.L_3 - __unnamed_3)
__unnamed_3:
        /* <DEDUP_REMOVED lines=41> */
.L_3:


//--------------------- .nv.shared._ZN7cutlass13device_kernelINS_4gemm6kernel13GemmUniversalIN4cute5tupleIJiiiiEEENS1_10collective13CollectiveMmaINS1_35MainloopSm100TmaUmmaWarpSpecializedILi20ELi2ELi4ENS5_IJNS4_1CILi1EEESB_SB_EEEEENS5_IJNSA_ILi64EEENSA_ILi256EEENSA_ILi32EEEEEEaNS5_IJlSB_lEEEaSI_NS4_8TiledMMAINS4_8MMA_AtomIJNS4_15SM100_MMA_S8_SSIaaiLi64ELi256ELNS4_4UMMA5MajorE0ELSN_0ELNSM_8SaturateE0EEEEEENS4_6LayoutISC_NS5_IJNSA_ILi0EEESS_SS_EEEEENS5_IJNS4_10UnderscoreESV_SV_EEEEENS4_13SM90_TMA_LOADENS4_14ComposedLayoutINS4_7SwizzleILi1ELi4ELi3EEENS4_18smem_ptr_flag_bitsILi8EEENSR_INS5_IJNSA_ILi8EEESG_EEENS5_IJSG_SB_EEEEEEEvNS4_8identityESY_S18_vS19_EENS_8epilogue10collective18CollectiveEpilogueINS1B_23Sm100TmaWarpSpecializedILi4ELi2ELi32ELb0ELb0EEEJSH_NS5_IJNSR_ISE_SB_EES1G_EEEaSI_aSI_NS1B_6fusion15FusionCallbacksIS1F_NS1I_17LinearCombinationIaiaiLNS_15FloatRoundStyleE2EEESH_S1H_JEEENS4_5SM1004TMEM4LOAD26SM100_TMEM_LOAD_16dp32b32xESY_NSZ_INS10_ILi2ELi4ELi3EEES13_NSR_INS5_IJS14_SE_EEENS5_IJSE_SB_EEEEEEENS4_39AutoVectorizingCopyWithAssumedAlignmentILi128EEENS4_14SM90_TMA_STOREES1W_S1Y_S1Y_EEEvvEEEEvNT_6ParamsE --------------------------
	.section	.nv.shared._ZN7cutlass13device_kernelINS_4gemm6kernel13GemmUniversalIN4cute5tupleIJiiiiEEENS1_10collective13CollectiveMmaINS1_35MainloopSm100TmaUmmaWarpSpecializedILi20ELi2ELi4ENS5_IJNS4_1CILi1EEESB_SB_EEEEENS5_IJNSA_ILi64EEENSA_ILi256EEENSA_ILi32EEEEEEaNS5_IJlSB_lEEEaSI_NS4_8TiledMMAINS4_8MMA_AtomIJNS4_15SM100_MMA_S8_SSIaaiLi64ELi256ELNS4_4UMMA5MajorE0ELSN_0ELNSM_8SaturateE0EEEEEENS4_6LayoutISC_NS5_IJNSA_ILi0EEESS_SS_EEEEENS5_IJNS4_10UnderscoreESV_SV_EEEEENS4_13SM90_TMA_LOADENS4_14ComposedLayoutINS4_7SwizzleILi1ELi4ELi3EEENS4_18smem_ptr_flag_bitsILi8EEENSR_INS5_IJNSA_ILi8EEESG_EEENS5_IJSG_SB_EEEEEEEvNS4_8identityESY_S18_vS19_EENS_8epilogue10collective18CollectiveEpilogueINS1B_23Sm100TmaWarpSpecializedILi4ELi2ELi32ELb0ELb0EEEJSH_NS5_IJNSR_ISE_SB_EES1G_EEEaSI_aSI_NS1B_6fusion15FusionCallbacksIS1F_NS1I_17LinearCombinationIaiaiLNS_15FloatRoundStyleE2EEESH_S1H_JEEENS4_5SM1004TMEM4LOAD26SM100_TMEM_LOAD_16dp32b32xESY_NSZ_INS10_ILi2ELi4ELi3EEES13_NSR_INS5_IJS14_SE_EEENS5_IJSE_SB_EEEEEEENS4_39AutoVectorizingCopyWithAssumedAlignmentILi128EEENS4_14SM90_TMA_STOREES1W_S1Y_S1Y_EEEvvEEEEvNT_6ParamsE,"aw",@nobits
	.sectionflags	@""
	.align	16
	.zero		1024


//--------------------- .nv.shared.reserved.0     --------------------------
	.section	.nv.shared.reserved.0,"aw",@nobits
	.weak		__nv_reservedSMEM_offset_0_alias
	.size		__nv_reservedSMEM_offset_0_alias, 0, 64
	.other		__nv_reservedSMEM_offset_0_alias,@"STO_CUDA_RESERVED_SHARED STV_DEFAULT"
__nv_reservedSMEM_offset_0_alias:
	.zero		0
.nv.shared.reserved.0:
	.zero		64
	.weak		__nv_reservedSMEM_tcgen05_partition
	.type		__nv_reservedSMEM_tcgen05_partition,@object
	.size		__nv_reservedSMEM_tcgen05_partition,(.L_0 - __nv_reservedSMEM_tcgen05_partition)
__nv_reservedSMEM_tcgen05_partition:
	.zero		32
.L_0:


//--------------------- .nv.global                --------------------------
	.section	.nv.global,"aw",@nobits
.nv.global:
	.type		_ZN40_INTERNAL_5321adaa_4_k_cu_cc063e0b_158304cute1_E,@object
	.size		_ZN40_INTERNAL_5321adaa_4_k_cu_cc063e0b_158304cute1_E,(_ZN40_INTERNAL_5321adaa_4_k_cu_cc063e0b_158304cuda3std3__45__cpo6cbeginE - _ZN40_INTERNAL_5321adaa_4_k_cu_cc063e0b_158304cute1_E)
_ZN40_INTERNAL_5321adaa_4_k_cu_cc063e0b_158304cute1_E:
	.zero		1
	.type		_ZN40_INTERNAL_5321adaa_4_k_cu_cc063e0b_158304cuda3std3__45__cpo6cbeginE,@object
	.size		_ZN40_INTERNAL_5321adaa_4_k_cu_cc063e0b_158304cuda3std3__45__cpo6cbeginE,(_ZN40_INTERNAL_5321adaa_4_k_cu_cc063e0b_158304cuda3std3__48in_placeE - _ZN40_INTERNAL_5321adaa_4_k_cu_cc063e0b_158304cuda3std3__45__cpo6cbeginE)
_ZN40_INTERNAL_5321adaa_4_k_cu_cc063e0b_158304cuda3std3__45__cpo6cbeginE:
	.zero		1
	.type		_ZN40_INTERNAL_5321adaa_4_k_cu_cc063e0b_158304cuda3std3__48in_placeE,@object
	.size		_ZN40_INTERNAL_5321adaa_4_k_cu_cc063e0b_158304cuda3std3__48in_placeE,(_ZN40_INTERNAL_5321adaa_4_k_cu_cc063e0b_158304cuda3std6ranges3__45__cpo9iter_moveE - _ZN40_INTERNAL_5321adaa_4_k_cu_cc063e0b_158304cuda3std3__48in_placeE)
_ZN40_INTERNAL_5321adaa_4_k_cu_cc063e0b_158304cuda3std3__48in_placeE:
	.zero		1
	.type		_ZN40_INTERNAL_5321adaa_4_k_cu_cc063e0b_158304cuda3std6ranges3__45__cpo9iter_moveE,@object
	.size		_ZN40_INTERNAL_5321adaa_4_k_cu_cc063e0b_158304cuda3std6ranges3__45__cpo9iter_moveE,(_ZN40_INTERNAL_5321adaa_4_k_cu_cc063e0b_158304cuda3std3__45__cpo5beginE - _ZN40_INTERNAL_5321adaa_4_k_cu_cc063e0b_158304cuda3std6ranges3__45__cpo9iter_moveE)
_ZN40_INTERNAL_5321adaa_4_k_cu_cc063e0b_158304cuda3std6ranges3__45__cpo9iter_moveE:
	.zero		1
	.type		_ZN40_INTERNAL_5321adaa_4_k_cu_cc063e0b_158304cuda3std3__45__cpo5beginE,@object
	.size		_ZN40_INTERNAL_5321adaa_4_k_cu_cc063e0b_158304cuda3std3__45__cpo5beginE,(_ZN40_INTERNAL_5321adaa_4_k_cu_cc063e0b_158304cuda3std3__442_GLOBAL__N__5321adaa_4_k_cu_cc063e0b_158306ignoreE - _ZN40_INTERNAL_5321adaa_4_k_cu_cc063e0b_158304cuda3std3__45__cpo5beginE)
_ZN40_INTERNAL_5321adaa_4_k_cu_cc063e0b_158304cuda3std3__45__cpo5beginE:
	.zero		1
	.type		_ZN40_INTERNAL_5321adaa_4_k_cu_cc063e0b_158304cuda3std3__442_GLOBAL__N__5321adaa_4_k_cu_cc063e0b_158306ignoreE,@object
	.size		_ZN40_INTERNAL_5321adaa_4_k_cu_cc063e0b_158304cuda3std3__442_GLOBAL__N__5321adaa_4_k_cu_cc063e0b_158306ignoreE,(_ZN40_INTERNAL_5321adaa_4_k_cu_cc063e0b_158304cute7productE - _ZN40_INTERNAL_5321adaa_4_k_cu_cc063e0b_158304cuda3std3__442_GLOBAL__N__5321adaa_4_k_cu_cc063e0b_158306ignoreE)
_ZN40_INTERNAL_5321adaa_4_k_cu_cc063e0b_158304cuda3std3__442_GLOBAL__N__5321adaa_4_k_cu_cc063e0b_158306ignoreE:
	.zero		1
	.type		_ZN40_INTERNAL_5321adaa_4_k_cu_cc063e0b_158304cute7productE,@object
	.size		_ZN40_INTERNAL_5321adaa_4_k_cu_cc063e0b_158304cute7productE,(_ZN40_INTERNAL_5321adaa_4_k_cu_cc063e0b_158304cuda3std3__45__cpo3endE - _ZN40_INTERNAL_5321adaa_4_k_cu_cc063e0b_158304cute7productE)
_ZN40_INTERNAL_5321adaa_4_k_cu_cc063e0b_158304cute7productE:
	.zero		1
	.type		_ZN40_INTERNAL_5321adaa_4_k_cu_cc063e0b_158304cuda3std3__45__cpo3endE,@object
	.size		_ZN40_INTERNAL_5321adaa_4_k_cu_cc063e0b_158304cuda3std3__45__cpo3endE,(_ZN40_INTERNAL_5321adaa_4_k_cu_cc063e0b_158304cuda3std3__419piecewise_constructE - _ZN40_INTERNAL_5321adaa_4_k_cu_cc063e0b_158304cuda3std3__45__cpo3endE)
_ZN40_INTERNAL_5321adaa_4_k_cu_cc063e0b_158304cuda3std3__45__cpo3endE:
	.zero		1
	.type		_ZN40_INTERNAL_5321adaa_4_k_cu_cc063e0b_158304cuda3std3__419piecewise_constructE,@object
	.size		_ZN40_INTERNAL_5321adaa_4_k_cu_cc063e0b_158304cuda3std3__419piecewise_constructE,(_ZN40_INTERNAL_5321adaa_4_k_cu_cc063e0b_158304cuda3std3__45__cpo4cendE - _ZN40_INTERNAL_5321adaa_4_k_cu_cc063e0b_158304cuda3std3__419piecewise_constructE)
_ZN40_INTERNAL_5321adaa_4_k_cu_cc063e0b_158304cuda3std3__419piecewise_constructE:
	.zero		1
	.type		_ZN40_INTERNAL_5321adaa_4_k_cu_cc063e0b_158304cuda3std3__45__cpo4cendE,@object
	.size		_ZN40_INTERNAL_5321adaa_4_k_cu_cc063e0b_158304cuda3std3__45__cpo4cendE,(_ZN40_INTERNAL_5321adaa_4_k_cu_cc063e0b_158304cuda3std6ranges3__45__cpo4swapE - _ZN40_INTERNAL_5321adaa_4_k_cu_cc063e0b_158304cuda3std3__45__cpo4cendE)
_ZN40_INTERNAL_5321adaa_4_k_cu_cc063e0b_158304cuda3std3__45__cpo4cendE:
	.zero		1
	.type		_ZN40_INTERNAL_5321adaa_4_k_cu_cc063e0b_158304cuda3std6ranges3__45__cpo4swapE,@object
	.size		_ZN40_INTERNAL_5321adaa_4_k_cu_cc063e0b_158304cuda3std6ranges3__45__cpo4swapE,(.L_11 - _ZN40_INTERNAL_5321adaa_4_k_cu_cc063e0b_158304cuda3std6ranges3__45__cpo4swapE)
_ZN40_INTERNAL_5321adaa_4_k_cu_cc063e0b_158304cuda3std6ranges3__45__cpo4swapE:
	.zero		1
.L_11:


//--------------------- .nv.constant0._ZN7cutlass13device_kernelINS_4gemm6kernel13GemmUniversalIN4cute5tupleIJiiiiEEENS1_10collective13CollectiveMmaINS1_35MainloopSm100TmaUmmaWarpSpecializedILi20ELi2ELi4ENS5_IJNS4_1CILi1EEESB_SB_EEEEENS5_IJNSA_ILi64EEENSA_ILi256EEENSA_ILi32EEEEEEaNS5_IJlSB_lEEEaSI_NS4_8TiledMMAINS4_8MMA_AtomIJNS4_15SM100_MMA_S8_SSIaaiLi64ELi256ELNS4_4UMMA5MajorE0ELSN_0ELNSM_8SaturateE0EEEEEENS4_6LayoutISC_NS5_IJNSA_ILi0EEESS_SS_EEEEENS5_IJNS4_10UnderscoreESV_SV_EEEEENS4_13SM90_TMA_LOADENS4_14ComposedLayoutINS4_7SwizzleILi1ELi4ELi3EEENS4_18smem_ptr_flag_bitsILi8EEENSR_INS5_IJNSA_ILi8EEESG_EEENS5_IJSG_SB_EEEEEEEvNS4_8identityESY_S18_vS19_EENS_8epilogue10collective18CollectiveEpilogueINS1B_23Sm100TmaWarpSpecializedILi4ELi2ELi32ELb0ELb0EEEJSH_NS5_IJNSR_ISE_SB_EES1G_EEEaSI_aSI_NS1B_6fusion15FusionCallbacksIS1F_NS1I_17LinearCombinationIaiaiLNS_15FloatRoundStyleE2EEESH_S1H_JEEENS4_5SM1004TMEM4LOAD26SM100_TMEM_LOAD_16dp32b32xESY_NSZ_INS10_ILi2ELi4ELi3EEES13_NSR_INS5_IJS14_SE_EEENS5_IJSE_SB_EEEEEEENS4_39AutoVectorizingCopyWithAssumedAlignmentILi128EEENS4_14SM90_TMA_STOREES1W_S1Y_S1Y_EEEvvEEEEvNT_6ParamsE --------------------------
	.section	.nv.constant0._ZN7cutlass13device_kernelINS_4gemm6kernel13GemmUniversalIN4cute5tupleIJiiiiEEENS1_10collective13CollectiveMmaINS1_35MainloopSm100TmaUmmaWarpSpecializedILi20ELi2ELi4ENS5_IJNS4_1CILi1EEESB_SB_EEEEENS5_IJNSA_ILi64EEENSA_ILi256EEENSA_ILi32EEEEEEaNS5_IJlSB_lEEEaSI_NS4_8TiledMMAINS4_8MMA_AtomIJNS4_15SM100_MMA_S8_SSIaaiLi64ELi256ELNS4_4UMMA5MajorE0ELSN_0ELNSM_8SaturateE0EEEEEENS4_6LayoutISC_NS5_IJNSA_ILi0EEESS_SS_EEEEENS5_IJNS4_10UnderscoreESV_SV_EEEEENS4_13SM90_TMA_LOADENS4_14ComposedLayoutINS4_7SwizzleILi1ELi4ELi3EEENS4_18smem_ptr_flag_bitsILi8EEENSR_INS5_IJNSA_ILi8EEESG_EEENS5_IJSG_SB_EEEEEEEvNS4_8identityESY_S18_vS19_EENS_8epilogue10collective18CollectiveEpilogueINS1B_23Sm100TmaWarpSpecializedILi4ELi2ELi32ELb0ELb0EEEJSH_NS5_IJNSR_ISE_SB_EES1G_EEEaSI_aSI_NS1B_6fusion15FusionCallbacksIS1F_NS1I_17LinearCombinationIaiaiLNS_15FloatRoundStyleE2EEESH_S1H_JEEENS4_5SM1004TMEM4LOAD26SM100_TMEM_LOAD_16dp32b32xESY_NSZ_INS10_ILi2ELi4ELi3EEES13_NSR_INS5_IJS14_SE_EEENS5_IJSE_SB_EEEEEEENS4_39AutoVectorizingCopyWithAssumedAlignmentILi128EEENS4_14SM90_TMA_STOREES1W_S1Y_S1Y_EEEvvEEEEvNT_6ParamsE,"a",@progbits
	.sectionflags	@""
	.align	4
.nv.constant0._ZN7cutlass13device_kernelINS_4gemm6kernel13GemmUniversalIN4cute5tupleIJiiiiEEENS1_10collective13CollectiveMmaINS1_35MainloopSm100TmaUmmaWarpSpecializedILi20ELi2ELi4ENS5_IJNS4_1CILi1EEESB_SB_EEEEENS5_IJNSA_ILi64EEENSA_ILi256EEENSA_ILi32EEEEEEaNS5_IJlSB_lEEEaSI_NS4_8TiledMMAINS4_8MMA_AtomIJNS4_15SM100_MMA_S8_SSIaaiLi64ELi256ELNS4_4UMMA5MajorE0ELSN_0ELNSM_8SaturateE0EEEEEENS4_6LayoutISC_NS5_IJNSA_ILi0EEESS_SS_EEEEENS5_IJNS4_10UnderscoreESV_SV_EEEEENS4_13SM90_TMA_LOADENS4_14ComposedLayoutINS4_7SwizzleILi1ELi4ELi3EEENS4_18smem_ptr_flag_bitsILi8EEENSR_INS5_IJNSA_ILi8EEESG_EEENS5_IJSG_SB_EEEEEEEvNS4_8identityESY_S18_vS19_EENS_8epilogue10collective18CollectiveEpilogueINS1B_23Sm100TmaWarpSpecializedILi4ELi2ELi32ELb0ELb0EEEJSH_NS5_IJNSR_ISE_SB_EES1G_EEEaSI_aSI_NS1B_6fusion15FusionCallbacksIS1F_NS1I_17LinearCombinationIaiaiLNS_15FloatRoundStyleE2EEESH_S1H_JEEENS4_5SM1004TMEM4LOAD26SM100_TMEM_LOAD_16dp32b32xESY_NSZ_INS10_ILi2ELi4ELi3EEES13_NSR_INS5_IJS14_SE_EEENS5_IJSE_SB_EEEEEEENS4_39AutoVectorizingCopyWithAssumedAlignmentILi128EEENS4_14SM90_TMA_STOREES1W_S1Y_S1Y_EEEvvEEEEvNT_6ParamsE:
	.zero		2944


//--------------------- SYMBOLS --------------------------

	.type		.nv.reservedSmem.offset0,@object
	.size		.nv.reservedSmem.offset0,0x4
	.type		.nv.reservedSmem.cap,@object
	.size		.nv.reservedSmem.cap,0x4
	.type		__assertfail,@function
